







.version 6.4
.target sm_70
.address_size 64


.global .align 4 .b8 NVM_log[67108864];
.global .align 4 .b8 NVM_flag[4194304];

.visible .entry _Z12naive_kernelffPfS_iii(
.param .f32 _Z12naive_kernelffPfS_iii_param_0,
.param .f32 _Z12naive_kernelffPfS_iii_param_1,
.param .u64 _Z12naive_kernelffPfS_iii_param_2,
.param .u64 _Z12naive_kernelffPfS_iii_param_3,
.param .u32 _Z12naive_kernelffPfS_iii_param_4,
.param .u32 _Z12naive_kernelffPfS_iii_param_5,
.param .u32 _Z12naive_kernelffPfS_iii_param_6
)
{
.reg .pred %p<2>;
.reg .f32 %f<18>;
.reg .b32 %r<20>;
.reg .b64 %rd<16>;


ld.param.f32 %f1, [_Z12naive_kernelffPfS_iii_param_0];
ld.param.f32 %f2, [_Z12naive_kernelffPfS_iii_param_1];
ld.param.u64 %rd1, [_Z12naive_kernelffPfS_iii_param_2];
ld.param.u64 %rd2, [_Z12naive_kernelffPfS_iii_param_3];
ld.param.u32 %r2, [_Z12naive_kernelffPfS_iii_param_4];
ld.param.u32 %r3, [_Z12naive_kernelffPfS_iii_param_5];
mov.u32 %r1, %tid.x;
setp.lt.s32	%p1, %r1, 1;
@%p1 bra BB0_2;

cvta.to.global.u64 %rd3, %rd1;
mov.u32 %r4, %ctaid.x;
add.s32 %r5, %r4, 1;
mov.u32 %r6, %ctaid.y;
add.s32 %r7, %r6, 1;
add.s32 %r8, %r6, 2;
mad.lo.s32 %r9, %r8, %r3, %r5;
mad.lo.s32 %r10, %r9, %r2, %r1;
mul.wide.s32 %rd4, %r10, 4;
add.s64 %rd5, %rd3, %rd4;
mad.lo.s32 %r11, %r6, %r3, %r5;
mad.lo.s32 %r12, %r11, %r2, %r1;
mul.wide.s32 %rd6, %r12, 4;
add.s64 %rd7, %rd3, %rd6;
ld.global.f32 %f3, [%rd7];
ld.global.f32 %f4, [%rd5];
add.f32 %f5, %f4, %f3;
mul.lo.s32 %r13, %r7, %r3;
add.s32 %r14, %r13, %r4;
add.s32 %r15, %r14, 2;
mad.lo.s32 %r16, %r15, %r2, %r1;
mul.wide.s32 %rd8, %r16, 4;
add.s64 %rd9, %rd3, %rd8;
ld.global.f32 %f6, [%rd9];
add.f32 %f7, %f5, %f6;
mad.lo.s32 %r17, %r14, %r2, %r1;
mul.wide.s32 %rd10, %r17, 4;
add.s64 %rd11, %rd3, %rd10;
ld.global.f32 %f8, [%rd11];
add.f32 %f9, %f7, %f8;
add.s32 %r18, %r13, %r5;
mad.lo.s32 %r19, %r18, %r2, %r1;
mul.wide.s32 %rd12, %r19, 4;
add.s64 %rd13, %rd3, %rd12;
ld.global.f32 %f10, [%rd13+4];
add.f32 %f11, %f9, %f10;
ld.global.f32 %f12, [%rd13+-4];
add.f32 %f13, %f11, %f12;
mul.f32 %f14, %f13, %f2;
ld.global.f32 %f15, [%rd13];
mul.f32 %f16, %f15, %f1;
sub.f32 %f17, %f14, %f16;
cvta.to.global.u64 %rd14, %rd2;
add.s64 %rd15, %rd14, %rd12;
st.global.f32 [%rd15], %f17;

BB0_2:
ret;
}


.visible .entry _Z17naive_kernel_nvmbffPfS_iii(
.param .f32 _Z17naive_kernel_nvmbffPfS_iii_param_0,
.param .f32 _Z17naive_kernel_nvmbffPfS_iii_param_1,
.param .u64 _Z17naive_kernel_nvmbffPfS_iii_param_2,
.param .u64 _Z17naive_kernel_nvmbffPfS_iii_param_3,
.param .u32 _Z17naive_kernel_nvmbffPfS_iii_param_4,
.param .u32 _Z17naive_kernel_nvmbffPfS_iii_param_5,
.param .u32 _Z17naive_kernel_nvmbffPfS_iii_param_6
)
{
.reg .pred %p<2>;
.reg .f32 %f<18>;
.reg .b32 %r<20>;
.reg .b64 %rd<15>;


ld.param.f32 %f1, [_Z17naive_kernel_nvmbffPfS_iii_param_0];
ld.param.f32 %f2, [_Z17naive_kernel_nvmbffPfS_iii_param_1];
ld.param.u64 %rd1, [_Z17naive_kernel_nvmbffPfS_iii_param_2];
ld.param.u64 %rd2, [_Z17naive_kernel_nvmbffPfS_iii_param_3];
ld.param.u32 %r2, [_Z17naive_kernel_nvmbffPfS_iii_param_4];
ld.param.u32 %r3, [_Z17naive_kernel_nvmbffPfS_iii_param_5];
mov.u32 %r1, %tid.x;
setp.lt.s32	%p1, %r1, 1;
@%p1 bra BB1_2;

cvta.to.global.u64 %rd4, %rd1;
mov.u32 %r4, %ctaid.x;
add.s32 %r5, %r4, 1;
mov.u32 %r6, %ctaid.y;
add.s32 %r7, %r6, 1;
add.s32 %r8, %r6, 2;
mad.lo.s32 %r9, %r8, %r3, %r5;
mad.lo.s32 %r10, %r9, %r2, %r1;
mul.wide.s32 %rd5, %r10, 4;
add.s64 %rd6, %rd4, %rd5;
mad.lo.s32 %r11, %r6, %r3, %r5;
mad.lo.s32 %r12, %r11, %r2, %r1;
mul.wide.s32 %rd7, %r12, 4;
add.s64 %rd8, %rd4, %rd7;
ld.global.f32 %f4, [%rd8];
ld.global.f32 %f5, [%rd6];
add.f32 %f6, %f5, %f4;
mul.lo.s32 %r13, %r7, %r3;
add.s32 %r14, %r13, %r4;
add.s32 %r15, %r14, 2;
mad.lo.s32 %r16, %r15, %r2, %r1;
mul.wide.s32 %rd9, %r16, 4;
add.s64 %rd10, %rd4, %rd9;
ld.global.f32 %f7, [%rd10];
add.f32 %f8, %f6, %f7;
mad.lo.s32 %r17, %r14, %r2, %r1;
mul.wide.s32 %rd11, %r17, 4;
add.s64 %rd12, %rd4, %rd11;
ld.global.f32 %f9, [%rd12];
add.f32 %f10, %f8, %f9;
add.s32 %r18, %r13, %r5;
mad.lo.s32 %r19, %r18, %r2, %r1;
mul.wide.s32 %rd13, %r19, 4;
add.s64 %rd14, %rd4, %rd13;
ld.global.f32 %f11, [%rd14+4];
add.f32 %f12, %f10, %f11;
ld.global.f32 %f13, [%rd14+-4];
add.f32 %f14, %f12, %f13;
mul.f32 %f15, %f14, %f2;
ld.global.f32 %f16, [%rd14];
mul.f32 %f17, %f16, %f1;
sub.f32 %f3, %f15, %f17;
add.s64 %rd3, %rd2, %rd13;

	st.global.wt.f32 [%rd3], %f3;

	
	membar.gl;


BB1_2:
ret;
}


.visible .entry _Z17naive_kernel_nvmoffPfS_iii(
.param .f32 _Z17naive_kernel_nvmoffPfS_iii_param_0,
.param .f32 _Z17naive_kernel_nvmoffPfS_iii_param_1,
.param .u64 _Z17naive_kernel_nvmoffPfS_iii_param_2,
.param .u64 _Z17naive_kernel_nvmoffPfS_iii_param_3,
.param .u32 _Z17naive_kernel_nvmoffPfS_iii_param_4,
.param .u32 _Z17naive_kernel_nvmoffPfS_iii_param_5,
.param .u32 _Z17naive_kernel_nvmoffPfS_iii_param_6
)
{
.reg .pred %p<2>;
.reg .f32 %f<18>;
.reg .b32 %r<21>;
.reg .b64 %rd<17>;


ld.param.f32 %f1, [_Z17naive_kernel_nvmoffPfS_iii_param_0];
ld.param.f32 %f2, [_Z17naive_kernel_nvmoffPfS_iii_param_1];
ld.param.u64 %rd1, [_Z17naive_kernel_nvmoffPfS_iii_param_2];
ld.param.u64 %rd2, [_Z17naive_kernel_nvmoffPfS_iii_param_3];
ld.param.u32 %r2, [_Z17naive_kernel_nvmoffPfS_iii_param_4];
ld.param.u32 %r3, [_Z17naive_kernel_nvmoffPfS_iii_param_5];
mov.u32 %r1, %tid.x;
setp.lt.s32	%p1, %r1, 1;
@%p1 bra BB2_2;

cvta.to.global.u64 %rd4, %rd1;
mov.u32 %r5, %ctaid.x;
add.s32 %r6, %r5, 1;
mov.u32 %r7, %ctaid.y;
add.s32 %r8, %r7, 1;
add.s32 %r9, %r7, 2;
mad.lo.s32 %r10, %r9, %r3, %r6;
mad.lo.s32 %r11, %r10, %r2, %r1;
mul.wide.s32 %rd5, %r11, 4;
add.s64 %rd6, %rd4, %rd5;
mad.lo.s32 %r12, %r7, %r3, %r6;
mad.lo.s32 %r13, %r12, %r2, %r1;
mul.wide.s32 %rd7, %r13, 4;
add.s64 %rd8, %rd4, %rd7;
ld.global.f32 %f3, [%rd8];
ld.global.f32 %f4, [%rd6];
add.f32 %f5, %f4, %f3;
mul.lo.s32 %r14, %r8, %r3;
add.s32 %r15, %r14, %r5;
add.s32 %r16, %r15, 2;
mad.lo.s32 %r17, %r16, %r2, %r1;
mul.wide.s32 %rd9, %r17, 4;
add.s64 %rd10, %rd4, %rd9;
ld.global.f32 %f6, [%rd10];
add.f32 %f7, %f5, %f6;
mad.lo.s32 %r18, %r15, %r2, %r1;
mul.wide.s32 %rd11, %r18, 4;
add.s64 %rd12, %rd4, %rd11;
ld.global.f32 %f8, [%rd12];
add.f32 %f9, %f7, %f8;
add.s32 %r19, %r14, %r6;
mad.lo.s32 %r20, %r19, %r2, %r1;
mul.wide.s32 %rd13, %r20, 4;
add.s64 %rd14, %rd4, %rd13;
ld.global.f32 %f10, [%rd14+4];
add.f32 %f11, %f9, %f10;
ld.global.f32 %f12, [%rd14+-4];
add.f32 %f13, %f11, %f12;
mul.f32 %f14, %f13, %f2;
ld.global.f32 %f15, [%rd14];
mul.f32 %f16, %f15, %f1;
sub.f32 %f17, %f14, %f16;
cvta.to.global.u64 %rd15, %rd2;
add.s64 %rd16, %rd15, %rd13;
st.global.f32 [%rd16], %f17;
add.s64 %rd3, %rd2, %rd13;
mov.u32 %r4, 0;

	st.global.u32.cs [%rd3], %r4;

	
	membar.gl;


BB2_2:
ret;
}


.visible .entry _Z17naive_kernel_nvmuffPfS_iii(
.param .f32 _Z17naive_kernel_nvmuffPfS_iii_param_0,
.param .f32 _Z17naive_kernel_nvmuffPfS_iii_param_1,
.param .u64 _Z17naive_kernel_nvmuffPfS_iii_param_2,
.param .u64 _Z17naive_kernel_nvmuffPfS_iii_param_3,
.param .u32 _Z17naive_kernel_nvmuffPfS_iii_param_4,
.param .u32 _Z17naive_kernel_nvmuffPfS_iii_param_5,
.param .u32 _Z17naive_kernel_nvmuffPfS_iii_param_6
)
{
.reg .pred %p<2>;
.reg .f32 %f<19>;
.reg .b32 %r<21>;
.reg .b64 %rd<18>;


ld.param.f32 %f1, [_Z17naive_kernel_nvmuffPfS_iii_param_0];
ld.param.f32 %f2, [_Z17naive_kernel_nvmuffPfS_iii_param_1];
ld.param.u64 %rd1, [_Z17naive_kernel_nvmuffPfS_iii_param_2];
ld.param.u64 %rd2, [_Z17naive_kernel_nvmuffPfS_iii_param_3];
ld.param.u32 %r2, [_Z17naive_kernel_nvmuffPfS_iii_param_4];
ld.param.u32 %r3, [_Z17naive_kernel_nvmuffPfS_iii_param_5];
mov.u32 %r1, %tid.x;
setp.lt.s32	%p1, %r1, 1;
@%p1 bra BB3_2;

cvta.to.global.u64 %rd5, %rd1;
mov.u32 %r5, %ctaid.x;
add.s32 %r6, %r5, 1;
mov.u32 %r7, %ctaid.y;
add.s32 %r8, %r7, 1;
add.s32 %r9, %r7, 2;
mad.lo.s32 %r10, %r9, %r3, %r6;
mad.lo.s32 %r11, %r10, %r2, %r1;
mul.wide.s32 %rd6, %r11, 4;
add.s64 %rd7, %rd5, %rd6;
mad.lo.s32 %r12, %r7, %r3, %r6;
mad.lo.s32 %r13, %r12, %r2, %r1;
mul.wide.s32 %rd8, %r13, 4;
add.s64 %rd9, %rd5, %rd8;
ld.global.f32 %f4, [%rd9];
ld.global.f32 %f5, [%rd7];
add.f32 %f6, %f5, %f4;
mul.lo.s32 %r14, %r8, %r3;
add.s32 %r15, %r14, %r5;
add.s32 %r16, %r15, 2;
mad.lo.s32 %r17, %r16, %r2, %r1;
mul.wide.s32 %rd10, %r17, 4;
add.s64 %rd11, %rd5, %rd10;
ld.global.f32 %f7, [%rd11];
add.f32 %f8, %f6, %f7;
mad.lo.s32 %r18, %r15, %r2, %r1;
mul.wide.s32 %rd12, %r18, 4;
add.s64 %rd13, %rd5, %rd12;
ld.global.f32 %f9, [%rd13];
add.f32 %f10, %f8, %f9;
add.s32 %r19, %r14, %r6;
mad.lo.s32 %r20, %r19, %r2, %r1;
mul.wide.s32 %rd14, %r20, 4;
add.s64 %rd15, %rd5, %rd14;
ld.global.f32 %f11, [%rd15+4];
add.f32 %f12, %f10, %f11;
ld.global.f32 %f13, [%rd15+-4];
add.f32 %f14, %f12, %f13;
mul.f32 %f15, %f14, %f2;
ld.global.f32 %f16, [%rd15];
mul.f32 %f17, %f16, %f1;
sub.f32 %f18, %f15, %f17;
cvta.to.global.u64 %rd16, %rd2;
add.s64 %rd17, %rd16, %rd14;
st.global.f32 [%rd17], %f18;
add.s64 %rd3, %rd2, %rd14;
mov.u32 %r4, 0;

	st.global.u32.cs [%rd3], %r4;

	
	membar.gl;

	mov.u64 %rd4, 0;
mov.f32 %f3, 0f00000000;

	st.global.f32.wb [%rd4], %f3;

	
	membar.gl;


BB3_2:
ret;
}


.visible .entry _Z17naive_kernel_nvm1ffPfS_iii(
.param .f32 _Z17naive_kernel_nvm1ffPfS_iii_param_0,
.param .f32 _Z17naive_kernel_nvm1ffPfS_iii_param_1,
.param .u64 _Z17naive_kernel_nvm1ffPfS_iii_param_2,
.param .u64 _Z17naive_kernel_nvm1ffPfS_iii_param_3,
.param .u32 _Z17naive_kernel_nvm1ffPfS_iii_param_4,
.param .u32 _Z17naive_kernel_nvm1ffPfS_iii_param_5,
.param .u32 _Z17naive_kernel_nvm1ffPfS_iii_param_6
)
{
.reg .pred %p<3>;
.reg .f32 %f<19>;
.reg .b32 %r<28>;
.reg .b64 %rd<17>;


ld.param.f32 %f1, [_Z17naive_kernel_nvm1ffPfS_iii_param_0];
ld.param.f32 %f2, [_Z17naive_kernel_nvm1ffPfS_iii_param_1];
ld.param.u64 %rd1, [_Z17naive_kernel_nvm1ffPfS_iii_param_2];
ld.param.u64 %rd2, [_Z17naive_kernel_nvm1ffPfS_iii_param_3];
ld.param.u32 %r2, [_Z17naive_kernel_nvm1ffPfS_iii_param_4];
ld.param.u32 %r3, [_Z17naive_kernel_nvm1ffPfS_iii_param_5];
mov.u32 %r1, %tid.x;
setp.lt.s32	%p1, %r1, 1;
@%p1 bra BB4_4;

cvta.to.global.u64 %rd3, %rd1;
mov.u32 %r4, %ctaid.x;
add.s32 %r5, %r4, 1;
mov.u32 %r6, %ctaid.y;
add.s32 %r7, %r6, 1;
add.s32 %r8, %r6, 2;
mad.lo.s32 %r9, %r8, %r3, %r5;
mad.lo.s32 %r10, %r9, %r2, %r1;
mul.wide.s32 %rd4, %r10, 4;
add.s64 %rd5, %rd3, %rd4;
mad.lo.s32 %r11, %r6, %r3, %r5;
mad.lo.s32 %r12, %r11, %r2, %r1;
mul.wide.s32 %rd6, %r12, 4;
add.s64 %rd7, %rd3, %rd6;
ld.global.f32 %f3, [%rd7];
ld.global.f32 %f4, [%rd5];
add.f32 %f5, %f4, %f3;
mul.lo.s32 %r13, %r7, %r3;
add.s32 %r14, %r13, %r4;
add.s32 %r15, %r14, 2;
mad.lo.s32 %r16, %r15, %r2, %r1;
mul.wide.s32 %rd8, %r16, 4;
add.s64 %rd9, %rd3, %rd8;
ld.global.f32 %f6, [%rd9];
add.f32 %f7, %f5, %f6;
mad.lo.s32 %r17, %r14, %r2, %r1;
mul.wide.s32 %rd10, %r17, 4;
add.s64 %rd11, %rd3, %rd10;
ld.global.f32 %f8, [%rd11];
add.f32 %f9, %f7, %f8;
add.s32 %r18, %r13, %r5;
mad.lo.s32 %r19, %r18, %r2, %r1;
mul.wide.s32 %rd12, %r19, 4;
add.s64 %rd13, %rd3, %rd12;
ld.global.f32 %f10, [%rd13+4];
add.f32 %f11, %f9, %f10;
ld.global.f32 %f12, [%rd13+-4];
add.f32 %f13, %f11, %f12;
mul.f32 %f14, %f13, %f2;
ld.global.f32 %f15, [%rd13];
mul.f32 %f16, %f15, %f1;
sub.f32 %f17, %f14, %f16;
cvta.to.global.u64 %rd14, %rd2;
add.s64 %rd15, %rd14, %rd12;
st.global.f32 [%rd15], %f17;
bar.sync 0;
mov.u32 %r20, %ntid.x;
mov.u32 %r21, %tid.y;
mad.lo.s32 %r22, %r20, %r21, %r1;
neg.s32 %r23, %r20;
mov.u32 %r24, %tid.z;
mul.lo.s32 %r25, %r24, %r23;
mov.u32 %r26, %ntid.y;
mul.lo.s32 %r27, %r25, %r26;
setp.ne.s32	%p2, %r22, %r27;
@%p2 bra BB4_3;

mov.u64 %rd16, 0;
mov.f32 %f18, 0f00000000;

	st.global.f32.cg [%rd16], %f18;


BB4_3:

	membar.gl;


BB4_4:
ret;
}


.visible .entry _Z17naive_kernel_nvm2ffPfS_iii(
.param .f32 _Z17naive_kernel_nvm2ffPfS_iii_param_0,
.param .f32 _Z17naive_kernel_nvm2ffPfS_iii_param_1,
.param .u64 _Z17naive_kernel_nvm2ffPfS_iii_param_2,
.param .u64 _Z17naive_kernel_nvm2ffPfS_iii_param_3,
.param .u32 _Z17naive_kernel_nvm2ffPfS_iii_param_4,
.param .u32 _Z17naive_kernel_nvm2ffPfS_iii_param_5,
.param .u32 _Z17naive_kernel_nvm2ffPfS_iii_param_6
)
{
.reg .pred %p<3>;
.reg .f32 %f<20>;
.reg .b32 %r<28>;
.reg .b64 %rd<18>;


ld.param.f32 %f1, [_Z17naive_kernel_nvm2ffPfS_iii_param_0];
ld.param.f32 %f2, [_Z17naive_kernel_nvm2ffPfS_iii_param_1];
ld.param.u64 %rd1, [_Z17naive_kernel_nvm2ffPfS_iii_param_2];
ld.param.u64 %rd2, [_Z17naive_kernel_nvm2ffPfS_iii_param_3];
ld.param.u32 %r2, [_Z17naive_kernel_nvm2ffPfS_iii_param_4];
ld.param.u32 %r3, [_Z17naive_kernel_nvm2ffPfS_iii_param_5];
mov.u32 %r1, %tid.x;
setp.lt.s32	%p1, %r1, 1;
@%p1 bra BB5_4;

cvta.to.global.u64 %rd3, %rd1;
mov.u32 %r4, %ctaid.x;
add.s32 %r5, %r4, 1;
mov.u32 %r6, %ctaid.y;
add.s32 %r7, %r6, 1;
add.s32 %r8, %r6, 2;
mad.lo.s32 %r9, %r8, %r3, %r5;
mad.lo.s32 %r10, %r9, %r2, %r1;
mul.wide.s32 %rd4, %r10, 4;
add.s64 %rd5, %rd3, %rd4;
mad.lo.s32 %r11, %r6, %r3, %r5;
mad.lo.s32 %r12, %r11, %r2, %r1;
mul.wide.s32 %rd6, %r12, 4;
add.s64 %rd7, %rd3, %rd6;
ld.global.f32 %f3, [%rd7];
ld.global.f32 %f4, [%rd5];
add.f32 %f5, %f4, %f3;
mul.lo.s32 %r13, %r7, %r3;
add.s32 %r14, %r13, %r4;
add.s32 %r15, %r14, 2;
mad.lo.s32 %r16, %r15, %r2, %r1;
mul.wide.s32 %rd8, %r16, 4;
add.s64 %rd9, %rd3, %rd8;
ld.global.f32 %f6, [%rd9];
add.f32 %f7, %f5, %f6;
mad.lo.s32 %r17, %r14, %r2, %r1;
mul.wide.s32 %rd10, %r17, 4;
add.s64 %rd11, %rd3, %rd10;
ld.global.f32 %f8, [%rd11];
add.f32 %f9, %f7, %f8;
add.s32 %r18, %r13, %r5;
mad.lo.s32 %r19, %r18, %r2, %r1;
mul.wide.s32 %rd12, %r19, 4;
add.s64 %rd13, %rd3, %rd12;
ld.global.f32 %f10, [%rd13+4];
add.f32 %f11, %f9, %f10;
ld.global.f32 %f12, [%rd13+-4];
add.f32 %f13, %f11, %f12;
mul.f32 %f14, %f13, %f2;
ld.global.f32 %f15, [%rd13];
mul.f32 %f16, %f15, %f1;
sub.f32 %f17, %f14, %f16;
cvta.to.global.u64 %rd14, %rd2;
add.s64 %rd15, %rd14, %rd12;
st.global.f32 [%rd15], %f17;
bar.sync 0;
mov.u32 %r20, %ntid.x;
mov.u32 %r21, %tid.y;
mad.lo.s32 %r22, %r20, %r21, %r1;
neg.s32 %r23, %r20;
mov.u32 %r24, %tid.z;
mul.lo.s32 %r25, %r24, %r23;
mov.u32 %r26, %ntid.y;
mul.lo.s32 %r27, %r25, %r26;
setp.ne.s32	%p2, %r22, %r27;
@%p2 bra BB5_3;

mov.u64 %rd16, 0;
mov.f32 %f18, 0f00000000;

	st.global.f32.cg [%rd16], %f18;


BB5_3:

	membar.gl;

	mov.u64 %rd17, 0;
mov.f32 %f19, 0f00000000;

	st.global.f32.wb [%rd17], %f19;

	
	membar.gl;


BB5_4:
ret;
}


.visible .entry _Z17naive_kernel_nvmgffPfS_iii(
.param .f32 _Z17naive_kernel_nvmgffPfS_iii_param_0,
.param .f32 _Z17naive_kernel_nvmgffPfS_iii_param_1,
.param .u64 _Z17naive_kernel_nvmgffPfS_iii_param_2,
.param .u64 _Z17naive_kernel_nvmgffPfS_iii_param_3,
.param .u32 _Z17naive_kernel_nvmgffPfS_iii_param_4,
.param .u32 _Z17naive_kernel_nvmgffPfS_iii_param_5,
.param .u32 _Z17naive_kernel_nvmgffPfS_iii_param_6
)
{
.reg .pred %p<4>;
.reg .f32 %f<19>;
.reg .b32 %r<42>;
.reg .b64 %rd<29>;


ld.param.f32 %f1, [_Z17naive_kernel_nvmgffPfS_iii_param_0];
ld.param.f32 %f2, [_Z17naive_kernel_nvmgffPfS_iii_param_1];
ld.param.u64 %rd1, [_Z17naive_kernel_nvmgffPfS_iii_param_2];
ld.param.u64 %rd2, [_Z17naive_kernel_nvmgffPfS_iii_param_3];
ld.param.u32 %r11, [_Z17naive_kernel_nvmgffPfS_iii_param_4];
ld.param.u32 %r12, [_Z17naive_kernel_nvmgffPfS_iii_param_5];
mov.u32 %r1, %ctaid.x;
add.s32 %r2, %r1, 1;
mov.u32 %r3, %ctaid.y;
mov.u32 %r4, %tid.x;
mov.u32 %r13, %ntid.x;
mov.u32 %r14, %tid.y;
mad.lo.s32 %r5, %r13, %r14, %r4;
mov.u32 %r15, %tid.z;
mul.lo.s32 %r16, %r15, %r13;
mov.u32 %r17, %ntid.y;
mul.lo.s32 %r6, %r16, %r17;
setp.lt.s32	%p1, %r4, 1;
@%p1 bra BB6_4;

neg.s32 %r7, %r6;
add.s32 %r18, %r3, 1;
mul.lo.s32 %r8, %r18, %r12;
add.s32 %r19, %r8, %r2;
mad.lo.s32 %r9, %r19, %r11, %r4;
mul.wide.s32 %rd4, %r9, 4;
mov.u64 %rd5, NVM_log;
cvta.global.u64 %rd6, %rd5;
add.s64 %rd3, %rd6, %rd4;
cvta.to.global.u64 %rd7, %rd2;
add.s64 %rd8, %rd7, %rd4;
ld.global.f32 %f3, [%rd8];

	st.global.wt.f32 [%rd3], %f3;

	
	membar.gl;

	bar.sync 0;
setp.ne.s32	%p2, %r5, %r7;
@%p2 bra BB6_3;

mov.u32 %r21, %nctaid.x;
mov.u32 %r22, %nctaid.y;
mov.u32 %r23, %ctaid.z;
mad.lo.s32 %r24, %r22, %r23, %r3;
mad.lo.s32 %r25, %r24, %r21, %r1;
mul.wide.u32 %rd10, %r25, 4;
mov.u64 %rd11, NVM_flag;
cvta.global.u64 %rd12, %rd11;
add.s64 %rd9, %rd12, %rd10;
mov.u32 %r20, 1;

	st.global.wt.s32 [%rd9], %r20;

	
	membar.gl;


BB6_3:
cvta.to.global.u64 %rd14, %rd1;
add.s32 %r26, %r3, 2;
mad.lo.s32 %r27, %r26, %r12, %r2;
mad.lo.s32 %r29, %r27, %r11, %r4;
mul.wide.s32 %rd15, %r29, 4;
add.s64 %rd16, %rd14, %rd15;
mad.lo.s32 %r30, %r3, %r12, %r2;
mad.lo.s32 %r31, %r30, %r11, %r4;
mul.wide.s32 %rd17, %r31, 4;
add.s64 %rd18, %rd14, %rd17;
ld.global.f32 %f5, [%rd18];
ld.global.f32 %f6, [%rd16];
add.f32 %f7, %f6, %f5;
add.s32 %r32, %r8, %r1;
add.s32 %r33, %r32, 2;
mad.lo.s32 %r34, %r33, %r11, %r4;
mul.wide.s32 %rd19, %r34, 4;
add.s64 %rd20, %rd14, %rd19;
ld.global.f32 %f8, [%rd20];
add.f32 %f9, %f7, %f8;
mad.lo.s32 %r35, %r32, %r11, %r4;
mul.wide.s32 %rd21, %r35, 4;
add.s64 %rd22, %rd14, %rd21;
ld.global.f32 %f10, [%rd22];
add.f32 %f11, %f9, %f10;
add.s64 %rd24, %rd14, %rd4;
ld.global.f32 %f12, [%rd24+4];
add.f32 %f13, %f11, %f12;
ld.global.f32 %f14, [%rd24+-4];
add.f32 %f15, %f13, %f14;
mul.f32 %f16, %f15, %f2;
ld.global.f32 %f17, [%rd24];
mul.f32 %f18, %f17, %f1;
sub.f32 %f4, %f16, %f18;
add.s64 %rd13, %rd2, %rd4;

	st.global.wt.f32 [%rd13], %f4;


BB6_4:
neg.s32 %r10, %r6;

	membar.gl;

	bar.sync 0;
setp.ne.s32	%p3, %r5, %r10;
@%p3 bra BB6_6;

mov.u32 %r37, %nctaid.x;
mov.u32 %r38, %nctaid.y;
mov.u32 %r39, %ctaid.z;
mad.lo.s32 %r40, %r38, %r39, %r3;
mad.lo.s32 %r41, %r40, %r37, %r1;
mul.wide.u32 %rd26, %r41, 4;
mov.u64 %rd27, NVM_flag;
cvta.global.u64 %rd28, %rd27;
add.s64 %rd25, %rd28, %rd26;
mov.u32 %r36, 2;

	st.global.wt.s32 [%rd25], %r36;

	
	membar.gl;


BB6_6:
ret;
}


.visible .entry _Z17naive_kernel_nvm3ffPfS_iii(
.param .f32 _Z17naive_kernel_nvm3ffPfS_iii_param_0,
.param .f32 _Z17naive_kernel_nvm3ffPfS_iii_param_1,
.param .u64 _Z17naive_kernel_nvm3ffPfS_iii_param_2,
.param .u64 _Z17naive_kernel_nvm3ffPfS_iii_param_3,
.param .u32 _Z17naive_kernel_nvm3ffPfS_iii_param_4,
.param .u32 _Z17naive_kernel_nvm3ffPfS_iii_param_5,
.param .u32 _Z17naive_kernel_nvm3ffPfS_iii_param_6
)
{
.reg .pred %p<4>;
.reg .f32 %f<19>;
.reg .b32 %r<48>;
.reg .b64 %rd<31>;


ld.param.f32 %f1, [_Z17naive_kernel_nvm3ffPfS_iii_param_0];
ld.param.f32 %f2, [_Z17naive_kernel_nvm3ffPfS_iii_param_1];
ld.param.u64 %rd2, [_Z17naive_kernel_nvm3ffPfS_iii_param_2];
ld.param.u64 %rd3, [_Z17naive_kernel_nvm3ffPfS_iii_param_3];
ld.param.u32 %r9, [_Z17naive_kernel_nvm3ffPfS_iii_param_4];
ld.param.u32 %r10, [_Z17naive_kernel_nvm3ffPfS_iii_param_5];
mov.u32 %r1, %tid.x;
mov.u32 %r2, %ctaid.x;
mov.u32 %r3, %ctaid.y;
mov.u32 %r11, %ntid.x;
mov.u32 %r12, %tid.y;
mad.lo.s32 %r4, %r11, %r12, %r1;
mov.u32 %r13, %tid.z;
mul.lo.s32 %r14, %r13, %r11;
mov.u32 %r15, %ntid.y;
mul.lo.s32 %r5, %r14, %r15;
setp.lt.s32	%p1, %r1, 1;
@%p1 bra BB7_4;

neg.s32 %r6, %r5;
add.s32 %r16, %r3, 1;
mad.lo.s32 %r17, %r16, %r10, %r2;
add.s32 %r18, %r17, 1;
mad.lo.s32 %r7, %r18, %r9, %r1;
mul.wide.s32 %rd5, %r7, 4;
mov.u64 %rd6, NVM_log;
cvta.global.u64 %rd7, %rd6;
add.s64 %rd4, %rd7, %rd5;
cvta.to.global.u64 %rd8, %rd3;
add.s64 %rd1, %rd8, %rd5;
ld.global.f32 %f3, [%rd1];

	st.global.f32 [%rd4], %f3;

	
	membar.gl;

	bar.sync 0;
setp.ne.s32	%p2, %r4, %r6;
@%p2 bra BB7_3;

mov.u32 %r21, %nctaid.x;
mov.u32 %r22, %nctaid.y;
mov.u32 %r23, %ctaid.z;
mad.lo.s32 %r24, %r22, %r23, %r3;
mad.lo.s32 %r25, %r24, %r21, %r2;
mul.wide.u32 %rd11, %r25, 4;
mov.u64 %rd12, NVM_flag;
cvta.global.u64 %rd13, %rd12;
add.s64 %rd10, %rd13, %rd11;
mov.u32 %r19, 1;

	st.global.s32 [%rd10], %r19;

	mov.u32 %r20, 0;

	st.global.u32.cs [%rd10], %r20;

	
	membar.gl;


BB7_3:
add.s32 %r28, %r3, 2;
add.s32 %r30, %r2, 1;
mad.lo.s32 %r31, %r28, %r10, %r30;
mad.lo.s32 %r33, %r31, %r9, %r1;
cvta.to.global.u64 %rd15, %rd2;
mul.wide.s32 %rd16, %r33, 4;
add.s64 %rd17, %rd15, %rd16;
mad.lo.s32 %r34, %r3, %r10, %r30;
mad.lo.s32 %r35, %r34, %r9, %r1;
mul.wide.s32 %rd18, %r35, 4;
add.s64 %rd19, %rd15, %rd18;
ld.global.f32 %f4, [%rd19];
ld.global.f32 %f5, [%rd17];
add.f32 %f6, %f5, %f4;
add.s32 %r38, %r17, 2;
mad.lo.s32 %r39, %r38, %r9, %r1;
mul.wide.s32 %rd20, %r39, 4;
add.s64 %rd21, %rd15, %rd20;
ld.global.f32 %f7, [%rd21];
add.f32 %f8, %f6, %f7;
mad.lo.s32 %r40, %r17, %r9, %r1;
mul.wide.s32 %rd22, %r40, 4;
add.s64 %rd23, %rd15, %rd22;
ld.global.f32 %f9, [%rd23];
add.f32 %f10, %f8, %f9;
add.s64 %rd25, %rd15, %rd5;
ld.global.f32 %f11, [%rd25+4];
add.f32 %f12, %f10, %f11;
ld.global.f32 %f13, [%rd25+-4];
add.f32 %f14, %f12, %f13;
mul.f32 %f15, %f14, %f2;
ld.global.f32 %f16, [%rd25];
mul.f32 %f17, %f16, %f1;
sub.f32 %f18, %f15, %f17;
st.global.f32 [%rd1], %f18;
add.s64 %rd14, %rd3, %rd5;
mov.u32 %r26, 0;

	st.global.u32.cs [%rd14], %r26;


BB7_4:
neg.s32 %r8, %r5;

	membar.gl;

	bar.sync 0;
setp.ne.s32	%p3, %r4, %r8;
@%p3 bra BB7_6;

mov.u32 %r43, %nctaid.x;
mov.u32 %r44, %nctaid.y;
mov.u32 %r45, %ctaid.z;
mad.lo.s32 %r46, %r44, %r45, %r3;
mad.lo.s32 %r47, %r46, %r43, %r2;
mul.wide.u32 %rd28, %r47, 4;
mov.u64 %rd29, NVM_flag;
cvta.global.u64 %rd30, %rd29;
add.s64 %rd27, %rd30, %rd28;
mov.u32 %r41, 2;

	st.global.s32 [%rd27], %r41;

	mov.u32 %r42, 0;

	st.global.u32.cs [%rd27], %r42;

	
	membar.gl;


BB7_6:
ret;
}


.visible .entry _Z17naive_kernel_nvm4ffPfS_iii(
.param .f32 _Z17naive_kernel_nvm4ffPfS_iii_param_0,
.param .f32 _Z17naive_kernel_nvm4ffPfS_iii_param_1,
.param .u64 _Z17naive_kernel_nvm4ffPfS_iii_param_2,
.param .u64 _Z17naive_kernel_nvm4ffPfS_iii_param_3,
.param .u32 _Z17naive_kernel_nvm4ffPfS_iii_param_4,
.param .u32 _Z17naive_kernel_nvm4ffPfS_iii_param_5,
.param .u32 _Z17naive_kernel_nvm4ffPfS_iii_param_6
)
{
.reg .pred %p<4>;
.reg .f32 %f<22>;
.reg .b32 %r<48>;
.reg .b64 %rd<34>;


ld.param.f32 %f1, [_Z17naive_kernel_nvm4ffPfS_iii_param_0];
ld.param.f32 %f2, [_Z17naive_kernel_nvm4ffPfS_iii_param_1];
ld.param.u64 %rd2, [_Z17naive_kernel_nvm4ffPfS_iii_param_2];
ld.param.u64 %rd3, [_Z17naive_kernel_nvm4ffPfS_iii_param_3];
ld.param.u32 %r9, [_Z17naive_kernel_nvm4ffPfS_iii_param_4];
ld.param.u32 %r10, [_Z17naive_kernel_nvm4ffPfS_iii_param_5];
mov.u32 %r1, %tid.x;
mov.u32 %r2, %ctaid.x;
mov.u32 %r3, %ctaid.y;
mov.u32 %r11, %ntid.x;
mov.u32 %r12, %tid.y;
mad.lo.s32 %r4, %r11, %r12, %r1;
mov.u32 %r13, %tid.z;
mul.lo.s32 %r14, %r13, %r11;
mov.u32 %r15, %ntid.y;
mul.lo.s32 %r5, %r14, %r15;
setp.lt.s32	%p1, %r1, 1;
@%p1 bra BB8_4;

neg.s32 %r6, %r5;
add.s32 %r16, %r3, 1;
mad.lo.s32 %r17, %r16, %r10, %r2;
add.s32 %r18, %r17, 1;
mad.lo.s32 %r7, %r18, %r9, %r1;
mul.wide.s32 %rd5, %r7, 4;
mov.u64 %rd6, NVM_log;
cvta.global.u64 %rd7, %rd6;
add.s64 %rd4, %rd7, %rd5;
cvta.to.global.u64 %rd8, %rd3;
add.s64 %rd1, %rd8, %rd5;
ld.global.f32 %f3, [%rd1];

	st.global.f32 [%rd4], %f3;

	
	membar.gl;

	bar.sync 0;
setp.ne.s32	%p2, %r4, %r6;
@%p2 bra BB8_3;

mov.u32 %r21, %nctaid.x;
mov.u32 %r22, %nctaid.y;
mov.u32 %r23, %ctaid.z;
mad.lo.s32 %r24, %r22, %r23, %r3;
mad.lo.s32 %r25, %r24, %r21, %r2;
mul.wide.u32 %rd12, %r25, 4;
mov.u64 %rd13, NVM_flag;
cvta.global.u64 %rd14, %rd13;
add.s64 %rd10, %rd14, %rd12;
mov.u32 %r19, 1;

	st.global.s32 [%rd10], %r19;

	mov.u32 %r20, 0;

	st.global.u32.cs [%rd10], %r20;

	
	membar.gl;

	mov.u64 %rd11, 0;
mov.f32 %f4, 0f00000000;

	st.global.f32.wb [%rd11], %f4;

	
	membar.gl;


BB8_3:
add.s32 %r28, %r3, 2;
add.s32 %r30, %r2, 1;
mad.lo.s32 %r31, %r28, %r10, %r30;
mad.lo.s32 %r33, %r31, %r9, %r1;
cvta.to.global.u64 %rd16, %rd2;
mul.wide.s32 %rd17, %r33, 4;
add.s64 %rd18, %rd16, %rd17;
mad.lo.s32 %r34, %r3, %r10, %r30;
mad.lo.s32 %r35, %r34, %r9, %r1;
mul.wide.s32 %rd19, %r35, 4;
add.s64 %rd20, %rd16, %rd19;
ld.global.f32 %f5, [%rd20];
ld.global.f32 %f6, [%rd18];
add.f32 %f7, %f6, %f5;
add.s32 %r38, %r17, 2;
mad.lo.s32 %r39, %r38, %r9, %r1;
mul.wide.s32 %rd21, %r39, 4;
add.s64 %rd22, %rd16, %rd21;
ld.global.f32 %f8, [%rd22];
add.f32 %f9, %f7, %f8;
mad.lo.s32 %r40, %r17, %r9, %r1;
mul.wide.s32 %rd23, %r40, 4;
add.s64 %rd24, %rd16, %rd23;
ld.global.f32 %f10, [%rd24];
add.f32 %f11, %f9, %f10;
add.s64 %rd26, %rd16, %rd5;
ld.global.f32 %f12, [%rd26+4];
add.f32 %f13, %f11, %f12;
ld.global.f32 %f14, [%rd26+-4];
add.f32 %f15, %f13, %f14;
mul.f32 %f16, %f15, %f2;
ld.global.f32 %f17, [%rd26];
mul.f32 %f18, %f17, %f1;
sub.f32 %f19, %f16, %f18;
st.global.f32 [%rd1], %f19;
add.s64 %rd15, %rd3, %rd5;
mov.u32 %r26, 0;

	st.global.u32.cs [%rd15], %r26;


BB8_4:
neg.s32 %r8, %r5;

	membar.gl;

	mov.u64 %rd27, 0;
mov.f32 %f20, 0f00000000;

	st.global.f32.wb [%rd27], %f20;

	
	membar.gl;

	bar.sync 0;
setp.ne.s32	%p3, %r4, %r8;
@%p3 bra BB8_6;

mov.u32 %r43, %nctaid.x;
mov.u32 %r44, %nctaid.y;
mov.u32 %r45, %ctaid.z;
mad.lo.s32 %r46, %r44, %r45, %r3;
mad.lo.s32 %r47, %r46, %r43, %r2;
mul.wide.u32 %rd31, %r47, 4;
mov.u64 %rd32, NVM_flag;
cvta.global.u64 %rd33, %rd32;
add.s64 %rd29, %rd33, %rd31;
mov.u32 %r41, 2;

	st.global.s32 [%rd29], %r41;

	mov.u32 %r42, 0;

	st.global.u32.cs [%rd29], %r42;

	
	membar.gl;

	
	st.global.f32.wb [%rd27], %f20;

	
	membar.gl;


BB8_6:
ret;
}


.visible .entry _Z17naive_kernel_nvmiffPfS_iii(
.param .f32 _Z17naive_kernel_nvmiffPfS_iii_param_0,
.param .f32 _Z17naive_kernel_nvmiffPfS_iii_param_1,
.param .u64 _Z17naive_kernel_nvmiffPfS_iii_param_2,
.param .u64 _Z17naive_kernel_nvmiffPfS_iii_param_3,
.param .u32 _Z17naive_kernel_nvmiffPfS_iii_param_4,
.param .u32 _Z17naive_kernel_nvmiffPfS_iii_param_5,
.param .u32 _Z17naive_kernel_nvmiffPfS_iii_param_6
)
{
.reg .pred %p<4>;
.reg .f32 %f<18>;
.reg .b32 %r<41>;
.reg .b64 %rd<23>;


ld.param.f32 %f1, [_Z17naive_kernel_nvmiffPfS_iii_param_0];
ld.param.f32 %f2, [_Z17naive_kernel_nvmiffPfS_iii_param_1];
ld.param.u64 %rd1, [_Z17naive_kernel_nvmiffPfS_iii_param_2];
ld.param.u64 %rd2, [_Z17naive_kernel_nvmiffPfS_iii_param_3];
ld.param.u32 %r6, [_Z17naive_kernel_nvmiffPfS_iii_param_4];
ld.param.u32 %r7, [_Z17naive_kernel_nvmiffPfS_iii_param_5];
mov.u32 %r1, %tid.x;
mov.u32 %r2, %ctaid.x;
mov.u32 %r3, %ctaid.y;
bar.sync 0;
mov.u32 %r8, %ntid.x;
mov.u32 %r9, %tid.y;
mad.lo.s32 %r4, %r8, %r9, %r1;
neg.s32 %r10, %r8;
mov.u32 %r11, %tid.z;
mul.lo.s32 %r12, %r11, %r10;
mov.u32 %r13, %ntid.y;
mul.lo.s32 %r5, %r12, %r13;
setp.ne.s32	%p2, %r4, %r5;
@%p2 bra BB9_2;

mov.u32 %r15, %nctaid.x;
mov.u32 %r16, %nctaid.y;
mov.u32 %r17, %ctaid.z;
mad.lo.s32 %r18, %r16, %r17, %r3;
mad.lo.s32 %r19, %r18, %r15, %r2;
mul.wide.u32 %rd4, %r19, 4;
mov.u64 %rd5, NVM_flag;
cvta.global.u64 %rd6, %rd5;
add.s64 %rd3, %rd6, %rd4;
mov.u32 %r14, 1;

	st.global.wt.s32 [%rd3], %r14;

	
	membar.gl;


BB9_2:
setp.lt.s32	%p3, %r1, 1;
@%p3 bra BB9_4;

add.s32 %r20, %r3, 2;
add.s32 %r22, %r2, 1;
mad.lo.s32 %r23, %r20, %r7, %r22;
mad.lo.s32 %r24, %r23, %r6, %r1;
cvta.to.global.u64 %rd8, %rd1;
mul.wide.s32 %rd9, %r24, 4;
add.s64 %rd10, %rd8, %rd9;
mad.lo.s32 %r25, %r3, %r7, %r22;
mad.lo.s32 %r26, %r25, %r6, %r1;
mul.wide.s32 %rd11, %r26, 4;
add.s64 %rd12, %rd8, %rd11;
ld.global.f32 %f4, [%rd12];
ld.global.f32 %f5, [%rd10];
add.f32 %f6, %f5, %f4;
add.s32 %r27, %r3, 1;
mul.lo.s32 %r28, %r27, %r7;
add.s32 %r29, %r28, %r2;
add.s32 %r30, %r29, 2;
mad.lo.s32 %r31, %r30, %r6, %r1;
mul.wide.s32 %rd13, %r31, 4;
add.s64 %rd14, %rd8, %rd13;
ld.global.f32 %f7, [%rd14];
add.f32 %f8, %f6, %f7;
mad.lo.s32 %r32, %r29, %r6, %r1;
mul.wide.s32 %rd15, %r32, 4;
add.s64 %rd16, %rd8, %rd15;
ld.global.f32 %f9, [%rd16];
add.f32 %f10, %f8, %f9;
add.s32 %r33, %r28, %r22;
mad.lo.s32 %r34, %r33, %r6, %r1;
mul.wide.s32 %rd17, %r34, 4;
add.s64 %rd18, %rd8, %rd17;
ld.global.f32 %f11, [%rd18+4];
add.f32 %f12, %f10, %f11;
ld.global.f32 %f13, [%rd18+-4];
add.f32 %f14, %f12, %f13;
mul.f32 %f15, %f14, %f2;
ld.global.f32 %f16, [%rd18];
mul.f32 %f17, %f16, %f1;
sub.f32 %f3, %f15, %f17;
add.s64 %rd7, %rd2, %rd17;

	st.global.wt.f32 [%rd7], %f3;

	
	membar.gl;


BB9_4:
setp.eq.s32	%p1, %r4, %r5;

	membar.gl;

	bar.sync 0;
@!%p1 bra BB9_6;
bra.uni BB9_5;

BB9_5:
mov.u32 %r36, %nctaid.x;
mov.u32 %r37, %nctaid.y;
mov.u32 %r38, %ctaid.z;
mad.lo.s32 %r39, %r37, %r38, %r3;
mad.lo.s32 %r40, %r39, %r36, %r2;
mul.wide.u32 %rd20, %r40, 4;
mov.u64 %rd21, NVM_flag;
cvta.global.u64 %rd22, %rd21;
add.s64 %rd19, %rd22, %rd20;
mov.u32 %r35, 2;

	st.global.wt.s32 [%rd19], %r35;

	
	membar.gl;


BB9_6:
ret;
}


.visible .entry _Z17naive_kernel_nvm6ffPfS_iii(
.param .f32 _Z17naive_kernel_nvm6ffPfS_iii_param_0,
.param .f32 _Z17naive_kernel_nvm6ffPfS_iii_param_1,
.param .u64 _Z17naive_kernel_nvm6ffPfS_iii_param_2,
.param .u64 _Z17naive_kernel_nvm6ffPfS_iii_param_3,
.param .u32 _Z17naive_kernel_nvm6ffPfS_iii_param_4,
.param .u32 _Z17naive_kernel_nvm6ffPfS_iii_param_5,
.param .u32 _Z17naive_kernel_nvm6ffPfS_iii_param_6
)
{
.reg .pred %p<4>;
.reg .f32 %f<21>;
.reg .b32 %r<43>;
.reg .b64 %rd<30>;


ld.param.f32 %f1, [_Z17naive_kernel_nvm6ffPfS_iii_param_0];
ld.param.f32 %f2, [_Z17naive_kernel_nvm6ffPfS_iii_param_1];
ld.param.u64 %rd1, [_Z17naive_kernel_nvm6ffPfS_iii_param_2];
ld.param.u64 %rd2, [_Z17naive_kernel_nvm6ffPfS_iii_param_3];
ld.param.u32 %r6, [_Z17naive_kernel_nvm6ffPfS_iii_param_4];
ld.param.u32 %r7, [_Z17naive_kernel_nvm6ffPfS_iii_param_5];
mov.u32 %r1, %ctaid.x;
mov.u32 %r2, %ctaid.y;
bar.sync 0;
mov.u32 %r8, %ntid.x;
mov.u32 %r9, %tid.y;
mov.u32 %r3, %tid.x;
mad.lo.s32 %r4, %r8, %r9, %r3;
neg.s32 %r10, %r8;
mov.u32 %r11, %tid.z;
mul.lo.s32 %r12, %r11, %r10;
mov.u32 %r13, %ntid.y;
mul.lo.s32 %r5, %r12, %r13;
setp.ne.s32	%p2, %r4, %r5;
@%p2 bra BB10_2;

mov.u32 %r16, %nctaid.x;
mov.u32 %r17, %nctaid.y;
mov.u32 %r18, %ctaid.z;
mad.lo.s32 %r19, %r17, %r18, %r2;
mad.lo.s32 %r20, %r19, %r16, %r1;
mul.wide.u32 %rd6, %r20, 4;
mov.u64 %rd7, NVM_flag;
cvta.global.u64 %rd8, %rd7;
add.s64 %rd4, %rd8, %rd6;
mov.u32 %r14, 1;

	st.global.s32 [%rd4], %r14;

	mov.u32 %r15, 0;

	st.global.u32.cs [%rd4], %r15;

	
	membar.gl;

	mov.u64 %rd5, 0;
mov.f32 %f3, 0f00000000;

	st.global.f32.wb [%rd5], %f3;

	
	membar.gl;


BB10_2:
setp.lt.s32	%p3, %r3, 1;
@%p3 bra BB10_4;

cvta.to.global.u64 %rd10, %rd2;
cvta.to.global.u64 %rd11, %rd1;
add.s32 %r22, %r1, 1;
add.s32 %r23, %r2, 2;
mad.lo.s32 %r24, %r23, %r7, %r22;
mad.lo.s32 %r25, %r24, %r6, %r3;
mul.wide.s32 %rd12, %r25, 4;
add.s64 %rd13, %rd11, %rd12;
mad.lo.s32 %r26, %r2, %r7, %r22;
mad.lo.s32 %r27, %r26, %r6, %r3;
mul.wide.s32 %rd14, %r27, 4;
add.s64 %rd15, %rd11, %rd14;
ld.global.f32 %f4, [%rd15];
ld.global.f32 %f5, [%rd13];
add.f32 %f6, %f5, %f4;
add.s32 %r28, %r2, 1;
mul.lo.s32 %r29, %r28, %r7;
add.s32 %r30, %r29, %r1;
add.s32 %r31, %r30, 2;
mad.lo.s32 %r32, %r31, %r6, %r3;
mul.wide.s32 %rd16, %r32, 4;
add.s64 %rd17, %rd11, %rd16;
ld.global.f32 %f7, [%rd17];
add.f32 %f8, %f6, %f7;
mad.lo.s32 %r33, %r30, %r6, %r3;
mul.wide.s32 %rd18, %r33, 4;
add.s64 %rd19, %rd11, %rd18;
ld.global.f32 %f9, [%rd19];
add.f32 %f10, %f8, %f9;
add.s32 %r34, %r29, %r22;
mad.lo.s32 %r35, %r34, %r6, %r3;
mul.wide.s32 %rd20, %r35, 4;
add.s64 %rd21, %rd11, %rd20;
ld.global.f32 %f11, [%rd21+4];
add.f32 %f12, %f10, %f11;
ld.global.f32 %f13, [%rd21+-4];
add.f32 %f14, %f12, %f13;
mul.f32 %f15, %f14, %f2;
ld.global.f32 %f16, [%rd21];
mul.f32 %f17, %f16, %f1;
sub.f32 %f18, %f15, %f17;
add.s64 %rd22, %rd10, %rd20;
st.global.f32 [%rd22], %f18;
add.s64 %rd9, %rd2, %rd20;
mov.u32 %r21, 0;

	st.global.u32.cs [%rd9], %r21;


BB10_4:
setp.eq.s32	%p1, %r4, %r5;

	membar.gl;

	mov.u64 %rd23, 0;
mov.f32 %f19, 0f00000000;

	st.global.f32.wb [%rd23], %f19;

	
	membar.gl;

	bar.sync 0;
@!%p1 bra BB10_6;
bra.uni BB10_5;

BB10_5:
mov.u32 %r38, %nctaid.x;
mov.u32 %r39, %nctaid.y;
mov.u32 %r40, %ctaid.z;
mad.lo.s32 %r41, %r39, %r40, %r2;
mad.lo.s32 %r42, %r41, %r38, %r1;
mul.wide.u32 %rd27, %r42, 4;
mov.u64 %rd28, NVM_flag;
cvta.global.u64 %rd29, %rd28;
add.s64 %rd25, %rd29, %rd27;
mov.u32 %r36, 2;

	st.global.s32 [%rd25], %r36;

	mov.u32 %r37, 0;

	st.global.u32.cs [%rd25], %r37;

	
	membar.gl;

	
	st.global.f32.wb [%rd23], %f19;

	
	membar.gl;


BB10_6:
ret;
}


.visible .entry _Z17naive_kernel_nvm5ffPfS_iii(
.param .f32 _Z17naive_kernel_nvm5ffPfS_iii_param_0,
.param .f32 _Z17naive_kernel_nvm5ffPfS_iii_param_1,
.param .u64 _Z17naive_kernel_nvm5ffPfS_iii_param_2,
.param .u64 _Z17naive_kernel_nvm5ffPfS_iii_param_3,
.param .u32 _Z17naive_kernel_nvm5ffPfS_iii_param_4,
.param .u32 _Z17naive_kernel_nvm5ffPfS_iii_param_5,
.param .u32 _Z17naive_kernel_nvm5ffPfS_iii_param_6
)
{
.reg .pred %p<4>;
.reg .f32 %f<18>;
.reg .b32 %r<43>;
.reg .b64 %rd<27>;


ld.param.f32 %f1, [_Z17naive_kernel_nvm5ffPfS_iii_param_0];
ld.param.f32 %f2, [_Z17naive_kernel_nvm5ffPfS_iii_param_1];
ld.param.u64 %rd1, [_Z17naive_kernel_nvm5ffPfS_iii_param_2];
ld.param.u64 %rd2, [_Z17naive_kernel_nvm5ffPfS_iii_param_3];
ld.param.u32 %r6, [_Z17naive_kernel_nvm5ffPfS_iii_param_4];
ld.param.u32 %r7, [_Z17naive_kernel_nvm5ffPfS_iii_param_5];
mov.u32 %r1, %ctaid.x;
mov.u32 %r2, %ctaid.y;
bar.sync 0;
mov.u32 %r8, %ntid.x;
mov.u32 %r9, %tid.y;
mov.u32 %r3, %tid.x;
mad.lo.s32 %r4, %r8, %r9, %r3;
neg.s32 %r10, %r8;
mov.u32 %r11, %tid.z;
mul.lo.s32 %r12, %r11, %r10;
mov.u32 %r13, %ntid.y;
mul.lo.s32 %r5, %r12, %r13;
setp.ne.s32	%p2, %r4, %r5;
@%p2 bra BB11_2;

mov.u32 %r16, %nctaid.x;
mov.u32 %r17, %nctaid.y;
mov.u32 %r18, %ctaid.z;
mad.lo.s32 %r19, %r17, %r18, %r2;
mad.lo.s32 %r20, %r19, %r16, %r1;
mul.wide.u32 %rd5, %r20, 4;
mov.u64 %rd6, NVM_flag;
cvta.global.u64 %rd7, %rd6;
add.s64 %rd4, %rd7, %rd5;
mov.u32 %r14, 1;

	st.global.s32 [%rd4], %r14;

	mov.u32 %r15, 0;

	st.global.u32.cs [%rd4], %r15;

	
	membar.gl;


BB11_2:
setp.lt.s32	%p3, %r3, 1;
@%p3 bra BB11_4;

cvta.to.global.u64 %rd9, %rd2;
cvta.to.global.u64 %rd10, %rd1;
add.s32 %r22, %r1, 1;
add.s32 %r23, %r2, 2;
mad.lo.s32 %r24, %r23, %r7, %r22;
mad.lo.s32 %r25, %r24, %r6, %r3;
mul.wide.s32 %rd11, %r25, 4;
add.s64 %rd12, %rd10, %rd11;
mad.lo.s32 %r26, %r2, %r7, %r22;
mad.lo.s32 %r27, %r26, %r6, %r3;
mul.wide.s32 %rd13, %r27, 4;
add.s64 %rd14, %rd10, %rd13;
ld.global.f32 %f3, [%rd14];
ld.global.f32 %f4, [%rd12];
add.f32 %f5, %f4, %f3;
add.s32 %r28, %r2, 1;
mul.lo.s32 %r29, %r28, %r7;
add.s32 %r30, %r29, %r1;
add.s32 %r31, %r30, 2;
mad.lo.s32 %r32, %r31, %r6, %r3;
mul.wide.s32 %rd15, %r32, 4;
add.s64 %rd16, %rd10, %rd15;
ld.global.f32 %f6, [%rd16];
add.f32 %f7, %f5, %f6;
mad.lo.s32 %r33, %r30, %r6, %r3;
mul.wide.s32 %rd17, %r33, 4;
add.s64 %rd18, %rd10, %rd17;
ld.global.f32 %f8, [%rd18];
add.f32 %f9, %f7, %f8;
add.s32 %r34, %r29, %r22;
mad.lo.s32 %r35, %r34, %r6, %r3;
mul.wide.s32 %rd19, %r35, 4;
add.s64 %rd20, %rd10, %rd19;
ld.global.f32 %f10, [%rd20+4];
add.f32 %f11, %f9, %f10;
ld.global.f32 %f12, [%rd20+-4];
add.f32 %f13, %f11, %f12;
mul.f32 %f14, %f13, %f2;
ld.global.f32 %f15, [%rd20];
mul.f32 %f16, %f15, %f1;
sub.f32 %f17, %f14, %f16;
add.s64 %rd21, %rd9, %rd19;
st.global.f32 [%rd21], %f17;
add.s64 %rd8, %rd2, %rd19;
mov.u32 %r21, 0;

	st.global.u32.cs [%rd8], %r21;


BB11_4:
setp.eq.s32	%p1, %r4, %r5;

	membar.gl;

	bar.sync 0;
@!%p1 bra BB11_6;
bra.uni BB11_5;

BB11_5:
mov.u32 %r38, %nctaid.x;
mov.u32 %r39, %nctaid.y;
mov.u32 %r40, %ctaid.z;
mad.lo.s32 %r41, %r39, %r40, %r2;
mad.lo.s32 %r42, %r41, %r38, %r1;
mul.wide.u32 %rd24, %r42, 4;
mov.u64 %rd25, NVM_flag;
cvta.global.u64 %rd26, %rd25;
add.s64 %rd23, %rd26, %rd24;
mov.u32 %r36, 2;

	st.global.s32 [%rd23], %r36;

	mov.u32 %r37, 0;

	st.global.u32.cs [%rd23], %r37;

	
	membar.gl;


BB11_6:
ret;
}




// ===== COMPILED SASS (sm_100) =====

	.target	sm_100

	.elftype	@"ET_EXEC"


//--------------------- .note.nv.tkinfo           --------------------------
	.section	.note.nv.tkinfo,"",@"SHT_NOTE"
	.sectionflags	@"SHF_NOTE_NV_TKINFO"
	.tkinfo
        /*0018*/ 	.word	0x00000002
        /*0030*/ 	.string	""
        /*0030*/ 	.string	"ptxas"
        /*0030*/ 	.string	"Cuda compilation tools, release 13.0, V13.0.88"
        /*0030*/ 	.string	"Build cuda_13.0.r13.0/compiler.36424714_0"
        /*0030*/ 	.string	"-arch sm_100 "



//--------------------- .note.nv.cuinfo           --------------------------
	.section	.note.nv.cuinfo,"",@"SHT_NOTE"
	.sectionflags	@"SHF_NOTE_NV_CUINFO"
        /*0018*/ 	.short	0x0002
        /*001a*/ 	.short	0x0046
        /*001c*/ 	.short	0x0082
	.zero		2


//--------------------- .nv.info                  --------------------------
	.section	.nv.info,"",@"SHT_CUDA_INFO"
	.align	4


	//----- nvinfo : EIATTR_REGCOUNT
	.align		4
        /*0000*/ 	.byte	0x04, 0x2f
        /*0002*/ 	.short	(.L_3 - .L_2)
	.align		4
.L_2:
        /*0004*/ 	.word	index@(_Z12naive_kernelffPfS_iii)
        /*0008*/ 	.word	0x00000014


	//----- nvinfo : EIATTR_FRAME_SIZE
	.align		4
.L_3:
        /*000c*/ 	.byte	0x04, 0x11
        /*000e*/ 	.short	(.L_5 - .L_4)
	.align		4
.L_4:
        /*0010*/ 	.word	index@(_Z12naive_kernelffPfS_iii)
        /*0014*/ 	.word	0x00000000


	//----- nvinfo : EIATTR_REGCOUNT
	.align		4
.L_5:
        /*0018*/ 	.byte	0x04, 0x2f
        /*001a*/ 	.short	(.L_7 - .L_6)
	.align		4
.L_6:
        /*001c*/ 	.word	index@(_Z17naive_kernel_nvmbffPfS_iii)
        /*0020*/ 	.word	0x00000014


	//----- nvinfo : EIATTR_FRAME_SIZE
	.align		4
.L_7:
        /*0024*/ 	.byte	0x04, 0x11
        /*0026*/ 	.short	(.L_9 - .L_8)
	.align		4
.L_8:
        /*0028*/ 	.word	index@(_Z17naive_kernel_nvmbffPfS_iii)
        /*002c*/ 	.word	0x00000000


	//----- nvinfo : EIATTR_REGCOUNT
	.align		4
.L_9:
        /*0030*/ 	.byte	0x04, 0x2f
        /*0032*/ 	.short	(.L_11 - .L_10)
	.align		4
.L_10:
        /*0034*/ 	.word	index@(_Z17naive_kernel_nvmoffPfS_iii)
        /*0038*/ 	.word	0x00000014


	//----- nvinfo : EIATTR_FRAME_SIZE
	.align		4
.L_11:
        /*003c*/ 	.byte	0x04, 0x11
        /*003e*/ 	.short	(.L_13 - .L_12)
	.align		4
.L_12:
        /*0040*/ 	.word	index@(_Z17naive_kernel_nvmoffPfS_iii)
        /*0044*/ 	.word	0x00000000


	//----- nvinfo : EIATTR_REGCOUNT
	.align		4
.L_13:
        /*0048*/ 	.byte	0x04, 0x2f
        /*004a*/ 	.short	(.L_15 - .L_14)
	.align		4
.L_14:
        /*004c*/ 	.word	index@(_Z17naive_kernel_nvmuffPfS_iii)
        /*0050*/ 	.word	0x00000014


	//----- nvinfo : EIATTR_FRAME_SIZE
	.align		4
.L_15:
        /*0054*/ 	.byte	0x04, 0x11
        /*0056*/ 	.short	(.L_17 - .L_16)
	.align		4
.L_16:
        /*0058*/ 	.word	index@(_Z17naive_kernel_nvmuffPfS_iii)
        /*005c*/ 	.word	0x00000000


	//----- nvinfo : EIATTR_REGCOUNT
	.align		4
.L_17:
        /*0060*/ 	.byte	0x04, 0x2f
        /*0062*/ 	.short	(.L_19 - .L_18)
	.align		4
.L_18:
        /*0064*/ 	.word	index@(_Z17naive_kernel_nvm1ffPfS_iii)
        /*0068*/ 	.word	0x00000016


	//----- nvinfo : EIATTR_FRAME_SIZE
	.align		4
.L_19:
        /*006c*/ 	.byte	0x04, 0x11
        /*006e*/ 	.short	(.L_21 - .L_20)
	.align		4
.L_20:
        /*0070*/ 	.word	index@(_Z17naive_kernel_nvm1ffPfS_iii)
        /*0074*/ 	.word	0x00000000


	//----- nvinfo : EIATTR_REGCOUNT
	.align		4
.L_21:
        /*0078*/ 	.byte	0x04, 0x2f
        /*007a*/ 	.short	(.L_23 - .L_22)
	.align		4
.L_22:
        /*007c*/ 	.word	index@(_Z17naive_kernel_nvm2ffPfS_iii)
        /*0080*/ 	.word	0x00000016


	//----- nvinfo : EIATTR_FRAME_SIZE
	.align		4
.L_23:
        /*0084*/ 	.byte	0x04, 0x11
        /*0086*/ 	.short	(.L_25 - .L_24)
	.align		4
.L_24:
        /*0088*/ 	.word	index@(_Z17naive_kernel_nvm2ffPfS_iii)
        /*008c*/ 	.word	0x00000000


	//----- nvinfo : EIATTR_REGCOUNT
	.align		4
.L_25:
        /*0090*/ 	.byte	0x04, 0x2f
        /*0092*/ 	.short	(.L_27 - .L_26)
	.align		4
.L_26:
        /*0094*/ 	.word	index@(_Z17naive_kernel_nvmgffPfS_iii)
        /*0098*/ 	.word	0x0000001a


	//----- nvinfo : EIATTR_FRAME_SIZE
	.align		4
.L_27:
        /*009c*/ 	.byte	0x04, 0x11
        /*009e*/ 	.short	(.L_29 - .L_28)
	.align		4
.L_28:
        /*00a0*/ 	.word	index@(_Z17naive_kernel_nvmgffPfS_iii)
        /*00a4*/ 	.word	0x00000000


	//----- nvinfo : EIATTR_REGCOUNT
	.align		4
.L_29:
        /*00a8*/ 	.byte	0x04, 0x2f
        /*00aa*/ 	.short	(.L_31 - .L_30)
	.align		4
.L_30:
        /*00ac*/ 	.word	index@(_Z17naive_kernel_nvm3ffPfS_iii)
        /*00b0*/ 	.word	0x00000016


	//----- nvinfo : EIATTR_FRAME_SIZE
	.align		4
.L_31:
        /*00b4*/ 	.byte	0x04, 0x11
        /*00b6*/ 	.short	(.L_33 - .L_32)
	.align		4
.L_32:
        /*00b8*/ 	.word	index@(_Z17naive_kernel_nvm3ffPfS_iii)
        /*00bc*/ 	.word	0x00000000


	//----- nvinfo : EIATTR_REGCOUNT
	.align		4
.L_33:
        /*00c0*/ 	.byte	0x04, 0x2f
        /*00c2*/ 	.short	(.L_35 - .L_34)
	.align		4
.L_34:
        /*00c4*/ 	.word	index@(_Z17naive_kernel_nvm4ffPfS_iii)
        /*00c8*/ 	.word	0x00000016


	//----- nvinfo : EIATTR_FRAME_SIZE
	.align		4
.L_35:
        /*00cc*/ 	.byte	0x04, 0x11
        /*00ce*/ 	.short	(.L_37 - .L_36)
	.align		4
.L_36:
        /*00d0*/ 	.word	index@(_Z17naive_kernel_nvm4ffPfS_iii)
        /*00d4*/ 	.word	0x00000000


	//----- nvinfo : EIATTR_REGCOUNT
	.align		4
.L_37:
        /*00d8*/ 	.byte	0x04, 0x2f
        /*00da*/ 	.short	(.L_39 - .L_38)
	.align		4
.L_38:
        /*00dc*/ 	.word	index@(_Z17naive_kernel_nvmiffPfS_iii)
        /*00e0*/ 	.word	0x00000013


	//----- nvinfo : EIATTR_FRAME_SIZE
	.align		4
.L_39:
        /*00e4*/ 	.byte	0x04, 0x11
        /*00e6*/ 	.short	(.L_41 - .L_40)
	.align		4
.L_40:
        /*00e8*/ 	.word	index@(_Z17naive_kernel_nvmiffPfS_iii)
        /*00ec*/ 	.word	0x00000000


	//----- nvinfo : EIATTR_REGCOUNT
	.align		4
.L_41:
        /*00f0*/ 	.byte	0x04, 0x2f
        /*00f2*/ 	.short	(.L_43 - .L_42)
	.align		4
.L_42:
        /*00f4*/ 	.word	index@(_Z17naive_kernel_nvm6ffPfS_iii)
        /*00f8*/ 	.word	0x00000015


	//----- nvinfo : EIATTR_FRAME_SIZE
	.align		4
.L_43:
        /*00fc*/ 	.byte	0x04, 0x11
        /*00fe*/ 	.short	(.L_45 - .L_44)
	.align		4
.L_44:
        /*0100*/ 	.word	index@(_Z17naive_kernel_nvm6ffPfS_iii)
        /*0104*/ 	.word	0x00000000


	//----- nvinfo : EIATTR_REGCOUNT
	.align		4
.L_45:
        /*0108*/ 	.byte	0x04, 0x2f
        /*010a*/ 	.short	(.L_47 - .L_46)
	.align		4
.L_46:
        /*010c*/ 	.word	index@(_Z17naive_kernel_nvm5ffPfS_iii)
        /*0110*/ 	.word	0x00000013


	//----- nvinfo : EIATTR_FRAME_SIZE
	.align		4
.L_47:
        /*0114*/ 	.byte	0x04, 0x11
        /*0116*/ 	.short	(.L_49 - .L_48)
	.align		4
.L_48:
        /*0118*/ 	.word	index@(_Z17naive_kernel_nvm5ffPfS_iii)
        /*011c*/ 	.word	0x00000000


	//----- nvinfo : EIATTR_MIN_STACK_SIZE
	.align		4
.L_49:
        /*0120*/ 	.byte	0x04, 0x12
        /*0122*/ 	.short	(.L_51 - .L_50)
	.align		4
.L_50:
        /*0124*/ 	.word	index@(_Z17naive_kernel_nvm5ffPfS_iii)
        /*0128*/ 	.word	0x00000000


	//----- nvinfo : EIATTR_MIN_STACK_SIZE
	.align		4
.L_51:
        /*012c*/ 	.byte	0x04, 0x12
        /*012e*/ 	.short	(.L_53 - .L_52)
	.align		4
.L_52:
        /*0130*/ 	.word	index@(_Z17naive_kernel_nvm6ffPfS_iii)
        /*0134*/ 	.word	0x00000000


	//----- nvinfo : EIATTR_MIN_STACK_SIZE
	.align		4
.L_53:
        /*0138*/ 	.byte	0x04, 0x12
        /*013a*/ 	.short	(.L_55 - .L_54)
	.align		4
.L_54:
        /*013c*/ 	.word	index@(_Z17naive_kernel_nvmiffPfS_iii)
        /*0140*/ 	.word	0x00000000


	//----- nvinfo : EIATTR_MIN_STACK_SIZE
	.align		4
.L_55:
        /*0144*/ 	.byte	0x04, 0x12
        /*0146*/ 	.short	(.L_57 - .L_56)
	.align		4
.L_56:
        /*0148*/ 	.word	index@(_Z17naive_kernel_nvm4ffPfS_iii)
        /*014c*/ 	.word	0x00000000


	//----- nvinfo : EIATTR_MIN_STACK_SIZE
	.align		4
.L_57:
        /*0150*/ 	.byte	0x04, 0x12
        /*0152*/ 	.short	(.L_59 - .L_58)
	.align		4
.L_58:
        /*0154*/ 	.word	index@(_Z17naive_kernel_nvm3ffPfS_iii)
        /*0158*/ 	.word	0x00000000


	//----- nvinfo : EIATTR_MIN_STACK_SIZE
	.align		4
.L_59:
        /*015c*/ 	.byte	0x04, 0x12
        /*015e*/ 	.short	(.L_61 - .L_60)
	.align		4
.L_60:
        /*0160*/ 	.word	index@(_Z17naive_kernel_nvmgffPfS_iii)
        /*0164*/ 	.word	0x00000000


	//----- nvinfo : EIATTR_MIN_STACK_SIZE
	.align		4
.L_61:
        /*0168*/ 	.byte	0x04, 0x12
        /*016a*/ 	.short	(.L_63 - .L_62)
	.align		4
.L_62:
        /*016c*/ 	.word	index@(_Z17naive_kernel_nvm2ffPfS_iii)
        /*0170*/ 	.word	0x00000000


	//----- nvinfo : EIATTR_MIN_STACK_SIZE
	.align		4
.L_63:
        /*0174*/ 	.byte	0x04, 0x12
        /*0176*/ 	.short	(.L_65 - .L_64)
	.align		4
.L_64:
        /*0178*/ 	.word	index@(_Z17naive_kernel_nvm1ffPfS_iii)
        /*017c*/ 	.word	0x00000000


	//----- nvinfo : EIATTR_MIN_STACK_SIZE
	.align		4
.L_65:
        /*0180*/ 	.byte	0x04, 0x12
        /*0182*/ 	.short	(.L_67 - .L_66)
	.align		4
.L_66:
        /*0184*/ 	.word	index@(_Z17naive_kernel_nvmuffPfS_iii)
        /*0188*/ 	.word	0x00000000


	//----- nvinfo : EIATTR_MIN_STACK_SIZE
	.align		4
.L_67:
        /*018c*/ 	.byte	0x04, 0x12
        /*018e*/ 	.short	(.L_69 - .L_68)
	.align		4
.L_68:
        /*0190*/ 	.word	index@(_Z17naive_kernel_nvmoffPfS_iii)
        /*0194*/ 	.word	0x00000000


	//----- nvinfo : EIATTR_MIN_STACK_SIZE
	.align		4
.L_69:
        /*0198*/ 	.byte	0x04, 0x12
        /*019a*/ 	.short	(.L_71 - .L_70)
	.align		4
.L_70:
        /*019c*/ 	.word	index@(_Z17naive_kernel_nvmbffPfS_iii)
        /*01a0*/ 	.word	0x00000000


	//----- nvinfo : EIATTR_MIN_STACK_SIZE
	.align		4
.L_71:
        /*01a4*/ 	.byte	0x04, 0x12
        /*01a6*/ 	.short	(.L_73 - .L_72)
	.align		4
.L_72:
        /*01a8*/ 	.word	index@(_Z12naive_kernelffPfS_iii)
        /*01ac*/ 	.word	0x00000000
.L_73:


//--------------------- .nv.compat                --------------------------
	.section	.nv.compat,"",@"SHT_CUDA_COMPAT_INFO"
	.align	4
        /*0000*/ 	.byte	0x02, 0x09, 0x00, 0x00, 0x02, 0x02, 0x01, 0x00, 0x02, 0x05, 0x05, 0x00, 0x03, 0x07, 0x01, 0x01
        /*0010*/ 	.byte	0x02, 0x03, 0x00, 0x00, 0x02, 0x06, 0x01, 0x00, 0x04, 0x0b, 0x08, 0x00, 0x09, 0x00, 0x00, 0x00
        /*0020*/ 	.byte	0x00, 0x00, 0x00, 0x00


//--------------------- .nv.info._Z17naive_kernel_nvm5ffPfS_iii --------------------------
	.section	.nv.info._Z17naive_kernel_nvm5ffPfS_iii,"",@"SHT_CUDA_INFO"
	.sectionflags	@""
	.align	4


	//----- nvinfo : EIATTR_CUDA_API_VERSION
	.align		4
        /*0000*/ 	.byte	0x04, 0x37
        /*0002*/ 	.short	(.L_75 - .L_74)
.L_74:
        /*0004*/ 	.word	0x00000082


	//----- nvinfo : EIATTR_KPARAM_INFO
	.align		4
.L_75:
        /*0008*/ 	.byte	0x04, 0x17
        /*000a*/ 	.short	(.L_77 - .L_76)
.L_76:
        /*000c*/ 	.word	0x00000000
        /*0010*/ 	.short	0x0006
        /*0012*/ 	.short	0x0020
        /*0014*/ 	.byte	0x00, 0xf0, 0x11, 0x00


	//----- nvinfo : EIATTR_KPARAM_INFO
	.align		4
.L_77:
        /*0018*/ 	.byte	0x04, 0x17
        /*001a*/ 	.short	(.L_79 - .L_78)
.L_78:
        /*001c*/ 	.word	0x00000000
        /*0020*/ 	.short	0x0005
        /*0022*/ 	.short	0x001c
        /*0024*/ 	.byte	0x00, 0xf0, 0x11, 0x00


	//----- nvinfo : EIATTR_KPARAM_INFO
	.align		4
.L_79:
        /*0028*/ 	.byte	0x04, 0x17
        /*002a*/ 	.short	(.L_81 - .L_80)
.L_80:
        /*002c*/ 	.word	0x00000000
        /*0030*/ 	.short	0x0004
        /*0032*/ 	.short	0x0018
        /*0034*/ 	.byte	0x00, 0xf0, 0x11, 0x00


	//----- nvinfo : EIATTR_KPARAM_INFO
	.align		4
.L_81:
        /*0038*/ 	.byte	0x04, 0x17
        /*003a*/ 	.short	(.L_83 - .L_82)
.L_82:
        /*003c*/ 	.word	0x00000000
        /*0040*/ 	.short	0x0003
        /*0042*/ 	.short	0x0010
        /*0044*/ 	.byte	0x00, 0xf0, 0x21, 0x00


	//----- nvinfo : EIATTR_KPARAM_INFO
	.align		4
.L_83:
        /*0048*/ 	.byte	0x04, 0x17
        /*004a*/ 	.short	(.L_85 - .L_84)
.L_84:
        /*004c*/ 	.word	0x00000000
        /*0050*/ 	.short	0x0002
        /*0052*/ 	.short	0x0008
        /*0054*/ 	.byte	0x00, 0xf0, 0x21, 0x00


	//----- nvinfo : EIATTR_KPARAM_INFO
	.align		4
.L_85:
        /*0058*/ 	.byte	0x04, 0x17
        /*005a*/ 	.short	(.L_87 - .L_86)
.L_86:
        /*005c*/ 	.word	0x00000000
        /*0060*/ 	.short	0x0001
        /*0062*/ 	.short	0x0004
        /*0064*/ 	.byte	0x00, 0xf0, 0x11, 0x00


	//----- nvinfo : EIATTR_KPARAM_INFO
	.align		4
.L_87:
        /*0068*/ 	.byte	0x04, 0x17
        /*006a*/ 	.short	(.L_89 - .L_88)
.L_88:
        /*006c*/ 	.word	0x00000000
        /*0070*/ 	.short	0x0000
        /*0072*/ 	.short	0x0000
        /*0074*/ 	.byte	0x00, 0xf0, 0x11, 0x00


	//----- nvinfo : EIATTR_SPARSE_MMA_MASK
	.align		4
.L_89:
        /*0078*/ 	.byte	0x03, 0x50
        /*007a*/ 	.short	0x0000


	//----- nvinfo : EIATTR_MAXREG_COUNT
	.align		4
        /*007c*/ 	.byte	0x03, 0x1b
        /*007e*/ 	.short	0x00ff


	//----- nvinfo : EIATTR_NUM_BARRIERS
	.align		4
        /*0080*/ 	.byte	0x02, 0x4c
        /*0082*/ 	.byte	0x01
	.zero		1


	//----- nvinfo : EIATTR_MERCURY_ISA_VERSION
	.align		4
        /*0084*/ 	.byte	0x03, 0x5f
        /*0086*/ 	.short	0x0101


	//----- nvinfo : EIATTR_VRC_CTA_INIT_COUNT
	.align		4
        /*0088*/ 	.byte	0x02, 0x4a
	.zero		1
	.zero		1


	//----- nvinfo : EIATTR_EXIT_INSTR_OFFSETS
	.align		4
        /*008c*/ 	.byte	0x04, 0x1c
        /*008e*/ 	.short	(.L_91 - .L_90)


	//   ....[0]....
.L_90:
        /*0090*/ 	.word	0x00000510


	//   ....[1]....
        /*0094*/ 	.word	0x00000600


	//----- nvinfo : EIATTR_CRS_STACK_SIZE
	.align		4
.L_91:
        /*0098*/ 	.byte	0x04, 0x1e
        /*009a*/ 	.short	(.L_93 - .L_92)
.L_92:
        /*009c*/ 	.word	0x00000000


	//----- nvinfo : EIATTR_CBANK_PARAM_SIZE
	.align		4
.L_93:
        /*00a0*/ 	.byte	0x03, 0x19
        /*00a2*/ 	.short	0x0024


	//----- nvinfo : EIATTR_PARAM_CBANK
	.align		4
        /*00a4*/ 	.byte	0x04, 0x0a
        /*00a6*/ 	.short	(.L_95 - .L_94)
	.align		4
.L_94:
        /*00a8*/ 	.word	index@(.nv.constant0._Z17naive_kernel_nvm5ffPfS_iii)
        /*00ac*/ 	.short	0x0380
        /*00ae*/ 	.short	0x0024


	//----- nvinfo : EIATTR_SW_WAR
	.align		4
.L_95:
        /*00b0*/ 	.byte	0x04, 0x36
        /*00b2*/ 	.short	(.L_97 - .L_96)
.L_96:
        /*00b4*/ 	.word	0x00000008
.L_97:


//--------------------- .nv.info._Z17naive_kernel_nvm6ffPfS_iii --------------------------
	.section	.nv.info._Z17naive_kernel_nvm6ffPfS_iii,"",@"SHT_CUDA_INFO"
	.sectionflags	@""
	.align	4


	//----- nvinfo : EIATTR_CUDA_API_VERSION
	.align		4
        /*0000*/ 	.byte	0x04, 0x37
        /*0002*/ 	.short	(.L_99 - .L_98)
.L_98:
        /*0004*/ 	.word	0x00000082


	//----- nvinfo : EIATTR_KPARAM_INFO
	.align		4
.L_99:
        /*0008*/ 	.byte	0x04, 0x17
        /*000a*/ 	.short	(.L_101 - .L_100)
.L_100:
        /*000c*/ 	.word	0x00000000
        /*0010*/ 	.short	0x0006
        /*0012*/ 	.short	0x0020
        /*0014*/ 	.byte	0x00, 0xf0, 0x11, 0x00


	//----- nvinfo : EIATTR_KPARAM_INFO
	.align		4
.L_101:
        /*0018*/ 	.byte	0x04, 0x17
        /*001a*/ 	.short	(.L_103 - .L_102)
.L_102:
        /*001c*/ 	.word	0x00000000
        /*0020*/ 	.short	0x0005
        /*0022*/ 	.short	0x001c
        /*0024*/ 	.byte	0x00, 0xf0, 0x11, 0x00


	//----- nvinfo : EIATTR_KPARAM_INFO
	.align		4
.L_103:
        /*0028*/ 	.byte	0x04, 0x17
        /*002a*/ 	.short	(.L_105 - .L_104)
.L_104:
        /*002c*/ 	.word	0x00000000
        /*0030*/ 	.short	0x0004
        /*0032*/ 	.short	0x0018
        /*0034*/ 	.byte	0x00, 0xf0, 0x11, 0x00


	//----- nvinfo : EIATTR_KPARAM_INFO
	.align		4
.L_105:
        /*0038*/ 	.byte	0x04, 0x17
        /*003a*/ 	.short	(.L_107 - .L_106)
.L_106:
        /*003c*/ 	.word	0x00000000
        /*0040*/ 	.short	0x0003
        /*0042*/ 	.short	0x0010
        /*0044*/ 	.byte	0x00, 0xf0, 0x21, 0x00


	//----- nvinfo : EIATTR_KPARAM_INFO
	.align		4
.L_107:
        /*0048*/ 	.byte	0x04, 0x17
        /*004a*/ 	.short	(.L_109 - .L_108)
.L_108:
        /*004c*/ 	.word	0x00000000
        /*0050*/ 	.short	0x0002
        /*0052*/ 	.short	0x0008
        /*0054*/ 	.byte	0x00, 0xf0, 0x21, 0x00


	//----- nvinfo : EIATTR_KPARAM_INFO
	.align		4
.L_109:
        /*0058*/ 	.byte	0x04, 0x17
        /*005a*/ 	.short	(.L_111 - .L_110)
.L_110:
        /*005c*/ 	.word	0x00000000
        /*0060*/ 	.short	0x0001
        /*0062*/ 	.short	0x0004
        /*0064*/ 	.byte	0x00, 0xf0, 0x11, 0x00


	//----- nvinfo : EIATTR_KPARAM_INFO
	.align		4
.L_111:
        /*0068*/ 	.byte	0x04, 0x17
        /*006a*/ 	.short	(.L_113 - .L_112)
.L_112:
        /*006c*/ 	.word	0x00000000
        /*0070*/ 	.short	0x0000
        /*0072*/ 	.short	0x0000
        /*0074*/ 	.byte	0x00, 0xf0, 0x11, 0x00


	//----- nvinfo : EIATTR_SPARSE_MMA_MASK
	.align		4
.L_113:
        /*0078*/ 	.byte	0x03, 0x50
        /*007a*/ 	.short	0x0000


	//----- nvinfo : EIATTR_MAXREG_COUNT
	.align		4
        /*007c*/ 	.byte	0x03, 0x1b
        /*007e*/ 	.short	0x00ff


	//----- nvinfo : EIATTR_NUM_BARRIERS
	.align		4
        /*0080*/ 	.byte	0x02, 0x4c
        /*0082*/ 	.byte	0x01
	.zero		1


	//----- nvinfo : EIATTR_MERCURY_ISA_VERSION
	.align		4
        /*0084*/ 	.byte	0x03, 0x5f
        /*0086*/ 	.short	0x0101


	//----- nvinfo : EIATTR_VRC_CTA_INIT_COUNT
	.align		4
        /*0088*/ 	.byte	0x02, 0x4a
	.zero		1
	.zero		1


	//----- nvinfo : EIATTR_EXIT_INSTR_OFFSETS
	.align		4
        /*008c*/ 	.byte	0x04, 0x1c
        /*008e*/ 	.short	(.L_115 - .L_114)


	//   ....[0]....
.L_114:
        /*0090*/ 	.word	0x000005d0


	//   ....[1]....
        /*0094*/ 	.word	0x00000720


	//----- nvinfo : EIATTR_CRS_STACK_SIZE
	.align		4
.L_115:
        /*0098*/ 	.byte	0x04, 0x1e
        /*009a*/ 	.short	(.L_117 - .L_116)
.L_116:
        /*009c*/ 	.word	0x00000000


	//----- nvinfo : EIATTR_CBANK_PARAM_SIZE
	.align		4
.L_117:
        /*00a0*/ 	.byte	0x03, 0x19
        /*00a2*/ 	.short	0x0024


	//----- nvinfo : EIATTR_PARAM_CBANK
	.align		4
        /*00a4*/ 	.byte	0x04, 0x0a
        /*00a6*/ 	.short	(.L_119 - .L_118)
	.align		4
.L_118:
        /*00a8*/ 	.word	index@(.nv.constant0._Z17naive_kernel_nvm6ffPfS_iii)
        /*00ac*/ 	.short	0x0380
        /*00ae*/ 	.short	0x0024


	//----- nvinfo : EIATTR_SW_WAR
	.align		4
.L_119:
        /*00b0*/ 	.byte	0x04, 0x36
        /*00b2*/ 	.short	(.L_121 - .L_120)
.L_120:
        /*00b4*/ 	.word	0x00000008
.L_121:


//--------------------- .nv.info._Z17naive_kernel_nvmiffPfS_iii --------------------------
	.section	.nv.info._Z17naive_kernel_nvmiffPfS_iii,"",@"SHT_CUDA_INFO"
	.sectionflags	@""
	.align	4


	//----- nvinfo : EIATTR_CUDA_API_VERSION
	.align		4
        /*0000*/ 	.byte	0x04, 0x37
        /*0002*/ 	.short	(.L_123 - .L_122)
.L_122:
        /*0004*/ 	.word	0x00000082


	//----- nvinfo : EIATTR_KPARAM_INFO
	.align		4
.L_123:
        /*0008*/ 	.byte	0x04, 0x17
        /*000a*/ 	.short	(.L_125 - .L_124)
.L_124:
        /*000c*/ 	.word	0x00000000
        /*0010*/ 	.short	0x0006
        /*0012*/ 	.short	0x0020
        /*0014*/ 	.byte	0x00, 0xf0, 0x11, 0x00


	//----- nvinfo : EIATTR_KPARAM_INFO
	.align		4
.L_125:
        /*0018*/ 	.byte	0x04, 0x17
        /*001a*/ 	.short	(.L_127 - .L_126)
.L_126:
        /*001c*/ 	.word	0x00000000
        /*0020*/ 	.short	0x0005
        /*0022*/ 	.short	0x001c
        /*0024*/ 	.byte	0x00, 0xf0, 0x11, 0x00


	//----- nvinfo : EIATTR_KPARAM_INFO
	.align		4
.L_127:
        /*0028*/ 	.byte	0x04, 0x17
        /*002a*/ 	.short	(.L_129 - .L_128)
.L_128:
        /*002c*/ 	.word	0x00000000
        /*0030*/ 	.short	0x0004
        /*0032*/ 	.short	0x0018
        /*0034*/ 	.byte	0x00, 0xf0, 0x11, 0x00


	//----- nvinfo : EIATTR_KPARAM_INFO
	.align		4
.L_129:
        /*0038*/ 	.byte	0x04, 0x17
        /*003a*/ 	.short	(.L_131 - .L_130)
.L_130:
        /*003c*/ 	.word	0x00000000
        /*0040*/ 	.short	0x0003
        /*0042*/ 	.short	0x0010
        /*0044*/ 	.byte	0x00, 0xf0, 0x21, 0x00


	//----- nvinfo : EIATTR_KPARAM_INFO
	.align		4
.L_131:
        /*0048*/ 	.byte	0x04, 0x17
        /*004a*/ 	.short	(.L_133 - .L_132)
.L_132:
        /*004c*/ 	.word	0x00000000
        /*0050*/ 	.short	0x0002
        /*0052*/ 	.short	0x0008
        /*0054*/ 	.byte	0x00, 0xf0, 0x21, 0x00


	//----- nvinfo : EIATTR_KPARAM_INFO
	.align		4
.L_133:
        /*0058*/ 	.byte	0x04, 0x17
        /*005a*/ 	.short	(.L_135 - .L_134)
.L_134:
        /*005c*/ 	.word	0x00000000
        /*0060*/ 	.short	0x0001
        /*0062*/ 	.short	0x0004
        /*0064*/ 	.byte	0x00, 0xf0, 0x11, 0x00


	//----- nvinfo : EIATTR_KPARAM_INFO
	.align		4
.L_135:
        /*0068*/ 	.byte	0x04, 0x17
        /*006a*/ 	.short	(.L_137 - .L_136)
.L_136:
        /*006c*/ 	.word	0x00000000
        /*0070*/ 	.short	0x0000
        /*0072*/ 	.short	0x0000
        /*0074*/ 	.byte	0x00, 0xf0, 0x11, 0x00


	//----- nvinfo : EIATTR_SPARSE_MMA_MASK
	.align		4
.L_137:
        /*0078*/ 	.byte	0x03, 0x50
        /*007a*/ 	.short	0x0000


	//----- nvinfo : EIATTR_MAXREG_COUNT
	.align		4
        /*007c*/ 	.byte	0x03, 0x1b
        /*007e*/ 	.short	0x00ff


	//----- nvinfo : EIATTR_NUM_BARRIERS
	.align		4
        /*0080*/ 	.byte	0x02, 0x4c
        /*0082*/ 	.byte	0x01
	.zero		1


	//----- nvinfo : EIATTR_MERCURY_ISA_VERSION
	.align		4
        /*0084*/ 	.byte	0x03, 0x5f
        /*0086*/ 	.short	0x0101


	//----- nvinfo : EIATTR_VRC_CTA_INIT_COUNT
	.align		4
        /*0088*/ 	.byte	0x02, 0x4a
	.zero		1
	.zero		1


	//----- nvinfo : EIATTR_EXIT_INSTR_OFFSETS
	.align		4
        /*008c*/ 	.byte	0x04, 0x1c
        /*008e*/ 	.short	(.L_139 - .L_138)


	//   ....[0]....
.L_138:
        /*0090*/ 	.word	0x00000530


	//   ....[1]....
        /*0094*/ 	.word	0x00000610


	//----- nvinfo : EIATTR_CRS_STACK_SIZE
	.align		4
.L_139:
        /*0098*/ 	.byte	0x04, 0x1e
        /*009a*/ 	.short	(.L_141 - .L_140)
.L_140:
        /*009c*/ 	.word	0x00000000


	//----- nvinfo : EIATTR_CBANK_PARAM_SIZE
	.align		4
.L_141:
        /*00a0*/ 	.byte	0x03, 0x19
        /*00a2*/ 	.short	0x0024


	//----- nvinfo : EIATTR_PARAM_CBANK
	.align		4
        /*00a4*/ 	.byte	0x04, 0x0a
        /*00a6*/ 	.short	(.L_143 - .L_142)
	.align		4
.L_142:
        /*00a8*/ 	.word	index@(.nv.constant0._Z17naive_kernel_nvmiffPfS_iii)
        /*00ac*/ 	.short	0x0380
        /*00ae*/ 	.short	0x0024


	//----- nvinfo : EIATTR_SW_WAR
	.align		4
.L_143:
        /*00b0*/ 	.byte	0x04, 0x36
        /*00b2*/ 	.short	(.L_145 - .L_144)
.L_144:
        /*00b4*/ 	.word	0x00000008
.L_145:


//--------------------- .nv.info._Z17naive_kernel_nvm4ffPfS_iii --------------------------
	.section	.nv.info._Z17naive_kernel_nvm4ffPfS_iii,"",@"SHT_CUDA_INFO"
	.sectionflags	@""
	.align	4


	//----- nvinfo : EIATTR_CUDA_API_VERSION
	.align		4
        /*0000*/ 	.byte	0x04, 0x37
        /*0002*/ 	.short	(.L_147 - .L_146)
.L_146:
        /*0004*/ 	.word	0x00000082


	//----- nvinfo : EIATTR_KPARAM_INFO
	.align		4
.L_147:
        /*0008*/ 	.byte	0x04, 0x17
        /*000a*/ 	.short	(.L_149 - .L_148)
.L_148:
        /*000c*/ 	.word	0x00000000
        /*0010*/ 	.short	0x0006
        /*0012*/ 	.short	0x0020
        /*0014*/ 	.byte	0x00, 0xf0, 0x11, 0x00


	//----- nvinfo : EIATTR_KPARAM_INFO
	.align		4
.L_149:
        /*0018*/ 	.byte	0x04, 0x17
        /*001a*/ 	.short	(.L_151 - .L_150)
.L_150:
        /*001c*/ 	.word	0x00000000
        /*0020*/ 	.short	0x0005
        /*0022*/ 	.short	0x001c
        /*0024*/ 	.byte	0x00, 0xf0, 0x11, 0x00


	//----- nvinfo : EIATTR_KPARAM_INFO
	.align		4
.L_151:
        /*0028*/ 	.byte	0x04, 0x17
        /*002a*/ 	.short	(.L_153 - .L_152)
.L_152:
        /*002c*/ 	.word	0x00000000
        /*0030*/ 	.short	0x0004
        /*0032*/ 	.short	0x0018
        /*0034*/ 	.byte	0x00, 0xf0, 0x11, 0x00


	//----- nvinfo : EIATTR_KPARAM_INFO
	.align		4
.L_153:
        /*0038*/ 	.byte	0x04, 0x17
        /*003a*/ 	.short	(.L_155 - .L_154)
.L_154:
        /*003c*/ 	.word	0x00000000
        /*0040*/ 	.short	0x0003
        /*0042*/ 	.short	0x0010
        /*0044*/ 	.byte	0x00, 0xf0, 0x21, 0x00


	//----- nvinfo : EIATTR_KPARAM_INFO
	.align		4
.L_155:
        /*0048*/ 	.byte	0x04, 0x17
        /*004a*/ 	.short	(.L_157 - .L_156)
.L_156:
        /*004c*/ 	.word	0x00000000
        /*0050*/ 	.short	0x0002
        /*0052*/ 	.short	0x0008
        /*0054*/ 	.byte	0x00, 0xf0, 0x21, 0x00


	//----- nvinfo : EIATTR_KPARAM_INFO
	.align		4
.L_157:
        /*0058*/ 	.byte	0x04, 0x17
        /*005a*/ 	.short	(.L_159 - .L_158)
.L_158:
        /*005c*/ 	.word	0x00000000
        /*0060*/ 	.short	0x0001
        /*0062*/ 	.short	0x0004
        /*0064*/ 	.byte	0x00, 0xf0, 0x11, 0x00


	//----- nvinfo : EIATTR_KPARAM_INFO
	.align		4
.L_159:
        /*0068*/ 	.byte	0x04, 0x17
        /*006a*/ 	.short	(.L_161 - .L_160)
.L_160:
        /*006c*/ 	.word	0x00000000
        /*0070*/ 	.short	0x0000
        /*0072*/ 	.short	0x0000
        /*0074*/ 	.byte	0x00, 0xf0, 0x11, 0x00


	//----- nvinfo : EIATTR_SPARSE_MMA_MASK
	.align		4
.L_161:
        /*0078*/ 	.byte	0x03, 0x50
        /*007a*/ 	.short	0x0000


	//----- nvinfo : EIATTR_MAXREG_COUNT
	.align		4
        /*007c*/ 	.byte	0x03, 0x1b
        /*007e*/ 	.short	0x00ff


	//----- nvinfo : EIATTR_NUM_BARRIERS
	.align		4
        /*0080*/ 	.byte	0x02, 0x4c
        /*0082*/ 	.byte	0x01
	.zero		1


	//----- nvinfo : EIATTR_MERCURY_ISA_VERSION
	.align		4
        /*0084*/ 	.byte	0x03, 0x5f
        /*0086*/ 	.short	0x0101


	//----- nvinfo : EIATTR_VRC_CTA_INIT_COUNT
	.align		4
        /*0088*/ 	.byte	0x02, 0x4a
	.zero		1
	.zero		1


	//----- nvinfo : EIATTR_EXIT_INSTR_OFFSETS
	.align		4
        /*008c*/ 	.byte	0x04, 0x1c
        /*008e*/ 	.short	(.L_163 - .L_162)


	//   ....[0]....
.L_162:
        /*0090*/ 	.word	0x00000660


	//   ....[1]....
        /*0094*/ 	.word	0x000007b0


	//----- nvinfo : EIATTR_CRS_STACK_SIZE
	.align		4
.L_163:
        /*0098*/ 	.byte	0x04, 0x1e
        /*009a*/ 	.short	(.L_165 - .L_164)
.L_164:
        /*009c*/ 	.word	0x00000000


	//----- nvinfo : EIATTR_CBANK_PARAM_SIZE
	.align		4
.L_165:
        /*00a0*/ 	.byte	0x03, 0x19
        /*00a2*/ 	.short	0x0024


	//----- nvinfo : EIATTR_PARAM_CBANK
	.align		4
        /*00a4*/ 	.byte	0x04, 0x0a
        /*00a6*/ 	.short	(.L_167 - .L_166)
	.align		4
.L_166:
        /*00a8*/ 	.word	index@(.nv.constant0._Z17naive_kernel_nvm4ffPfS_iii)
        /*00ac*/ 	.short	0x0380
        /*00ae*/ 	.short	0x0024


	//----- nvinfo : EIATTR_SW_WAR
	.align		4
.L_167:
        /*00b0*/ 	.byte	0x04, 0x36
        /*00b2*/ 	.short	(.L_169 - .L_168)
.L_168:
        /*00b4*/ 	.word	0x00000008
.L_169:


//--------------------- .nv.info._Z17naive_kernel_nvm3ffPfS_iii --------------------------
	.section	.nv.info._Z17naive_kernel_nvm3ffPfS_iii,"",@"SHT_CUDA_INFO"
	.sectionflags	@""
	.align	4


	//----- nvinfo : EIATTR_CUDA_API_VERSION
	.align		4
        /*0000*/ 	.byte	0x04, 0x37
        /*0002*/ 	.short	(.L_171 - .L_170)
.L_170:
        /*0004*/ 	.word	0x00000082


	//----- nvinfo : EIATTR_KPARAM_INFO
	.align		4
.L_171:
        /*0008*/ 	.byte	0x04, 0x17
        /*000a*/ 	.short	(.L_173 - .L_172)
.L_172:
        /*000c*/ 	.word	0x00000000
        /*0010*/ 	.short	0x0006
        /*0012*/ 	.short	0x0020
        /*0014*/ 	.byte	0x00, 0xf0, 0x11, 0x00


	//----- nvinfo : EIATTR_KPARAM_INFO
	.align		4
.L_173:
        /*0018*/ 	.byte	0x04, 0x17
        /*001a*/ 	.short	(.L_175 - .L_174)
.L_174:
        /*001c*/ 	.word	0x00000000
        /*0020*/ 	.short	0x0005
        /*0022*/ 	.short	0x001c
        /*0024*/ 	.byte	0x00, 0xf0, 0x11, 0x00


	//----- nvinfo : EIATTR_KPARAM_INFO
	.align		4
.L_175:
        /*0028*/ 	.byte	0x04, 0x17
        /*002a*/ 	.short	(.L_177 - .L_176)
.L_176:
        /*002c*/ 	.word	0x00000000
        /*0030*/ 	.short	0x0004
        /*0032*/ 	.short	0x0018
        /*0034*/ 	.byte	0x00, 0xf0, 0x11, 0x00


	//----- nvinfo : EIATTR_KPARAM_INFO
	.align		4
.L_177:
        /*0038*/ 	.byte	0x04, 0x17
        /*003a*/ 	.short	(.L_179 - .L_178)
.L_178:
        /*003c*/ 	.word	0x00000000
        /*0040*/ 	.short	0x0003
        /*0042*/ 	.short	0x0010
        /*0044*/ 	.byte	0x00, 0xf0, 0x21, 0x00


	//----- nvinfo : EIATTR_KPARAM_INFO
	.align		4
.L_179:
        /*0048*/ 	.byte	0x04, 0x17
        /*004a*/ 	.short	(.L_181 - .L_180)
.L_180:
        /*004c*/ 	.word	0x00000000
        /*0050*/ 	.short	0x0002
        /*0052*/ 	.short	0x0008
        /*0054*/ 	.byte	0x00, 0xf0, 0x21, 0x00


	//----- nvinfo : EIATTR_KPARAM_INFO
	.align		4
.L_181:
        /*0058*/ 	.byte	0x04, 0x17
        /*005a*/ 	.short	(.L_183 - .L_182)
.L_182:
        /*005c*/ 	.word	0x00000000
        /*0060*/ 	.short	0x0001
        /*0062*/ 	.short	0x0004
        /*0064*/ 	.byte	0x00, 0xf0, 0x11, 0x00


	//----- nvinfo : EIATTR_KPARAM_INFO
	.align		4
.L_183:
        /*0068*/ 	.byte	0x04, 0x17
        /*006a*/ 	.short	(.L_185 - .L_184)
.L_184:
        /*006c*/ 	.word	0x00000000
        /*0070*/ 	.short	0x0000
        /*0072*/ 	.short	0x0000
        /*0074*/ 	.byte	0x00, 0xf0, 0x11, 0x00


	//----- nvinfo : EIATTR_SPARSE_MMA_MASK
	.align		4
.L_185:
        /*0078*/ 	.byte	0x03, 0x50
        /*007a*/ 	.short	0x0000


	//----- nvinfo : EIATTR_MAXREG_COUNT
	.align		4
        /*007c*/ 	.byte	0x03, 0x1b
        /*007e*/ 	.short	0x00ff


	//----- nvinfo : EIATTR_NUM_BARRIERS
	.align		4
        /*0080*/ 	.byte	0x02, 0x4c
        /*0082*/ 	.byte	0x01
	.zero		1


	//----- nvinfo : EIATTR_MERCURY_ISA_VERSION
	.align		4
        /*0084*/ 	.byte	0x03, 0x5f
        /*0086*/ 	.short	0x0101


	//----- nvinfo : EIATTR_VRC_CTA_INIT_COUNT
	.align		4
        /*0088*/ 	.byte	0x02, 0x4a
	.zero		1
	.zero		1


	//----- nvinfo : EIATTR_EXIT_INSTR_OFFSETS
	.align		4
        /*008c*/ 	.byte	0x04, 0x1c
        /*008e*/ 	.short	(.L_187 - .L_186)


	//   ....[0]....
.L_186:
        /*0090*/ 	.word	0x000005a0


	//   ....[1]....
        /*0094*/ 	.word	0x00000690


	//----- nvinfo : EIATTR_CRS_STACK_SIZE
	.align		4
.L_187:
        /*0098*/ 	.byte	0x04, 0x1e
        /*009a*/ 	.short	(.L_189 - .L_188)
.L_188:
        /*009c*/ 	.word	0x00000000


	//----- nvinfo : EIATTR_CBANK_PARAM_SIZE
	.align		4
.L_189:
        /*00a0*/ 	.byte	0x03, 0x19
        /*00a2*/ 	.short	0x0024


	//----- nvinfo : EIATTR_PARAM_CBANK
	.align		4
        /*00a4*/ 	.byte	0x04, 0x0a
        /*00a6*/ 	.short	(.L_191 - .L_190)
	.align		4
.L_190:
        /*00a8*/ 	.word	index@(.nv.constant0._Z17naive_kernel_nvm3ffPfS_iii)
        /*00ac*/ 	.short	0x0380
        /*00ae*/ 	.short	0x0024


	//----- nvinfo : EIATTR_SW_WAR
	.align		4
.L_191:
        /*00b0*/ 	.byte	0x04, 0x36
        /*00b2*/ 	.short	(.L_193 - .L_192)
.L_192:
        /*00b4*/ 	.word	0x00000008
.L_193:


//--------------------- .nv.info._Z17naive_kernel_nvmgffPfS_iii --------------------------
	.section	.nv.info._Z17naive_kernel_nvmgffPfS_iii,"",@"SHT_CUDA_INFO"
	.sectionflags	@""
	.align	4


	//----- nvinfo : EIATTR_CUDA_API_VERSION
	.align		4
        /*0000*/ 	.byte	0x04, 0x37
        /*0002*/ 	.short	(.L_195 - .L_194)
.L_194:
        /*0004*/ 	.word	0x00000082


	//----- nvinfo : EIATTR_KPARAM_INFO
	.align		4
.L_195:
        /*0008*/ 	.byte	0x04, 0x17
        /*000a*/ 	.short	(.L_197 - .L_196)
.L_196:
        /*000c*/ 	.word	0x00000000
        /*0010*/ 	.short	0x0006
        /*0012*/ 	.short	0x0020
        /*0014*/ 	.byte	0x00, 0xf0, 0x11, 0x00


	//----- nvinfo : EIATTR_KPARAM_INFO
	.align		4
.L_197:
        /*0018*/ 	.byte	0x04, 0x17
        /*001a*/ 	.short	(.L_199 - .L_198)
.L_198:
        /*001c*/ 	.word	0x00000000
        /*0020*/ 	.short	0x0005
        /*0022*/ 	.short	0x001c
        /*0024*/ 	.byte	0x00, 0xf0, 0x11, 0x00


	//----- nvinfo : EIATTR_KPARAM_INFO
	.align		4
.L_199:
        /*0028*/ 	.byte	0x04, 0x17
        /*002a*/ 	.short	(.L_201 - .L_200)
.L_200:
        /*002c*/ 	.word	0x00000000
        /*0030*/ 	.short	0x0004
        /*0032*/ 	.short	0x0018
        /*0034*/ 	.byte	0x00, 0xf0, 0x11, 0x00


	//----- nvinfo : EIATTR_KPARAM_INFO
	.align		4
.L_201:
        /*0038*/ 	.byte	0x04, 0x17
        /*003a*/ 	.short	(.L_203 - .L_202)
.L_202:
        /*003c*/ 	.word	0x00000000
        /*0040*/ 	.short	0x0003
        /*0042*/ 	.short	0x0010
        /*0044*/ 	.byte	0x00, 0xf0, 0x21, 0x00


	//----- nvinfo : EIATTR_KPARAM_INFO
	.align		4
.L_203:
        /*0048*/ 	.byte	0x04, 0x17
        /*004a*/ 	.short	(.L_205 - .L_204)
.L_204:
        /*004c*/ 	.word	0x00000000
        /*0050*/ 	.short	0x0002
        /*0052*/ 	.short	0x0008
        /*0054*/ 	.byte	0x00, 0xf0, 0x21, 0x00


	//----- nvinfo : EIATTR_KPARAM_INFO
	.align		4
.L_205:
        /*0058*/ 	.byte	0x04, 0x17
        /*005a*/ 	.short	(.L_207 - .L_206)
.L_206:
        /*005c*/ 	.word	0x00000000
        /*0060*/ 	.short	0x0001
        /*0062*/ 	.short	0x0004
        /*0064*/ 	.byte	0x00, 0xf0, 0x11, 0x00


	//----- nvinfo : EIATTR_KPARAM_INFO
	.align		4
.L_207:
        /*0068*/ 	.byte	0x04, 0x17
        /*006a*/ 	.short	(.L_209 - .L_208)
.L_208:
        /*006c*/ 	.word	0x00000000
        /*0070*/ 	.short	0x0000
        /*0072*/ 	.short	0x0000
        /*0074*/ 	.byte	0x00, 0xf0, 0x11, 0x00


	//----- nvinfo : EIATTR_SPARSE_MMA_MASK
	.align		4
.L_209:
        /*0078*/ 	.byte	0x03, 0x50
        /*007a*/ 	.short	0x0000


	//----- nvinfo : EIATTR_MAXREG_COUNT
	.align		4
        /*007c*/ 	.byte	0x03, 0x1b
        /*007e*/ 	.short	0x00ff


	//----- nvinfo : EIATTR_NUM_BARRIERS
	.align		4
        /*0080*/ 	.byte	0x02, 0x4c
        /*0082*/ 	.byte	0x01
	.zero		1


	//----- nvinfo : EIATTR_MERCURY_ISA_VERSION
	.align		4
        /*0084*/ 	.byte	0x03, 0x5f
        /*0086*/ 	.short	0x0101


	//----- nvinfo : EIATTR_VRC_CTA_INIT_COUNT
	.align		4
        /*0088*/ 	.byte	0x02, 0x4a
	.zero		1
	.zero		1


	//----- nvinfo : EIATTR_EXIT_INSTR_OFFSETS
	.align		4
        /*008c*/ 	.byte	0x04, 0x1c
        /*008e*/ 	.short	(.L_211 - .L_210)


	//   ....[0]....
.L_210:
        /*0090*/ 	.word	0x00000580


	//   ....[1]....
        /*0094*/ 	.word	0x00000660


	//----- nvinfo : EIATTR_CRS_STACK_SIZE
	.align		4
.L_211:
        /*0098*/ 	.byte	0x04, 0x1e
        /*009a*/ 	.short	(.L_213 - .L_212)
.L_212:
        /*009c*/ 	.word	0x00000000


	//----- nvinfo : EIATTR_CBANK_PARAM_SIZE
	.align		4
.L_213:
        /*00a0*/ 	.byte	0x03, 0x19
        /*00a2*/ 	.short	0x0024


	//----- nvinfo : EIATTR_PARAM_CBANK
	.align		4
        /*00a4*/ 	.byte	0x04, 0x0a
        /*00a6*/ 	.short	(.L_215 - .L_214)
	.align		4
.L_214:
        /*00a8*/ 	.word	index@(.nv.constant0._Z17naive_kernel_nvmgffPfS_iii)
        /*00ac*/ 	.short	0x0380
        /*00ae*/ 	.short	0x0024


	//----- nvinfo : EIATTR_SW_WAR
	.align		4
.L_215:
        /*00b0*/ 	.byte	0x04, 0x36
        /*00b2*/ 	.short	(.L_217 - .L_216)
.L_216:
        /*00b4*/ 	.word	0x00000008
.L_217:


//--------------------- .nv.info._Z17naive_kernel_nvm2ffPfS_iii --------------------------
	.section	.nv.info._Z17naive_kernel_nvm2ffPfS_iii,"",@"SHT_CUDA_INFO"
	.sectionflags	@""
	.align	4


	//----- nvinfo : EIATTR_CUDA_API_VERSION
	.align		4
        /*0000*/ 	.byte	0x04, 0x37
        /*0002*/ 	.short	(.L_219 - .L_218)
.L_218:
        /*0004*/ 	.word	0x00000082


	//----- nvinfo : EIATTR_KPARAM_INFO
	.align		4
.L_219:
        /*0008*/ 	.byte	0x04, 0x17
        /*000a*/ 	.short	(.L_221 - .L_220)
.L_220:
        /*000c*/ 	.word	0x00000000
        /*0010*/ 	.short	0x0006
        /*0012*/ 	.short	0x0020
        /*0014*/ 	.byte	0x00, 0xf0, 0x11, 0x00


	//----- nvinfo : EIATTR_KPARAM_INFO
	.align		4
.L_221:
        /*0018*/ 	.byte	0x04, 0x17
        /*001a*/ 	.short	(.L_223 - .L_222)
.L_222:
        /*001c*/ 	.word	0x00000000
        /*0020*/ 	.short	0x0005
        /*0022*/ 	.short	0x001c
        /*0024*/ 	.byte	0x00, 0xf0, 0x11, 0x00


	//----- nvinfo : EIATTR_KPARAM_INFO
	.align		4
.L_223:
        /*0028*/ 	.byte	0x04, 0x17
        /*002a*/ 	.short	(.L_225 - .L_224)
.L_224:
        /*002c*/ 	.word	0x00000000
        /*0030*/ 	.short	0x0004
        /*0032*/ 	.short	0x0018
        /*0034*/ 	.byte	0x00, 0xf0, 0x11, 0x00


	//----- nvinfo : EIATTR_KPARAM_INFO
	.align		4
.L_225:
        /*0038*/ 	.byte	0x04, 0x17
        /*003a*/ 	.short	(.L_227 - .L_226)
.L_226:
        /*003c*/ 	.word	0x00000000
        /*0040*/ 	.short	0x0003
        /*0042*/ 	.short	0x0010
        /*0044*/ 	.byte	0x00, 0xf0, 0x21, 0x00


	//----- nvinfo : EIATTR_KPARAM_INFO
	.align		4
.L_227:
        /*0048*/ 	.byte	0x04, 0x17
        /*004a*/ 	.short	(.L_229 - .L_228)
.L_228:
        /*004c*/ 	.word	0x00000000
        /*0050*/ 	.short	0x0002
        /*0052*/ 	.short	0x0008
        /*0054*/ 	.byte	0x00, 0xf0, 0x21, 0x00


	//----- nvinfo : EIATTR_KPARAM_INFO
	.align		4
.L_229:
        /*0058*/ 	.byte	0x04, 0x17
        /*005a*/ 	.short	(.L_231 - .L_230)
.L_230:
        /*005c*/ 	.word	0x00000000
        /*0060*/ 	.short	0x0001
        /*0062*/ 	.short	0x0004
        /*0064*/ 	.byte	0x00, 0xf0, 0x11, 0x00


	//----- nvinfo : EIATTR_KPARAM_INFO
	.align		4
.L_231:
        /*0068*/ 	.byte	0x04, 0x17
        /*006a*/ 	.short	(.L_233 - .L_232)
.L_232:
        /*006c*/ 	.word	0x00000000
        /*0070*/ 	.short	0x0000
        /*0072*/ 	.short	0x0000
        /*0074*/ 	.byte	0x00, 0xf0, 0x11, 0x00


	//----- nvinfo : EIATTR_SPARSE_MMA_MASK
	.align		4
.L_233:
        /*0078*/ 	.byte	0x03, 0x50
        /*007a*/ 	.short	0x0000


	//----- nvinfo : EIATTR_MAXREG_COUNT
	.align		4
        /*007c*/ 	.byte	0x03, 0x1b
        /*007e*/ 	.short	0x00ff


	//----- nvinfo : EIATTR_NUM_BARRIERS
	.align		4
        /*0080*/ 	.byte	0x02, 0x4c
        /*0082*/ 	.byte	0x01
	.zero		1


	//----- nvinfo : EIATTR_MERCURY_ISA_VERSION
	.align		4
        /*0084*/ 	.byte	0x03, 0x5f
        /*0086*/ 	.short	0x0101


	//----- nvinfo : EIATTR_VRC_CTA_INIT_COUNT
	.align		4
        /*0088*/ 	.byte	0x02, 0x4a
	.zero		1
	.zero		1


	//----- nvinfo : EIATTR_EXIT_INSTR_OFFSETS
	.align		4
        /*008c*/ 	.byte	0x04, 0x1c
        /*008e*/ 	.short	(.L_235 - .L_234)


	//   ....[0]....
.L_234:
        /*0090*/ 	.word	0x00000030


	//   ....[1]....
        /*0094*/ 	.word	0x00000430


	//----- nvinfo : EIATTR_CBANK_PARAM_SIZE
	.align		4
.L_235:
        /*0098*/ 	.byte	0x03, 0x19
        /*009a*/ 	.short	0x0024


	//----- nvinfo : EIATTR_PARAM_CBANK
	.align		4
        /*009c*/ 	.byte	0x04, 0x0a
        /*009e*/ 	.short	(.L_237 - .L_236)
	.align		4
.L_236:
        /*00a0*/ 	.word	index@(.nv.constant0._Z17naive_kernel_nvm2ffPfS_iii)
        /*00a4*/ 	.short	0x0380
        /*00a6*/ 	.short	0x0024


	//----- nvinfo : EIATTR_SW_WAR
	.align		4
.L_237:
        /*00a8*/ 	.byte	0x04, 0x36
        /*00aa*/ 	.short	(.L_239 - .L_238)
.L_238:
        /*00ac*/ 	.word	0x00000008
.L_239:


//--------------------- .nv.info._Z17naive_kernel_nvm1ffPfS_iii --------------------------
	.section	.nv.info._Z17naive_kernel_nvm1ffPfS_iii,"",@"SHT_CUDA_INFO"
	.sectionflags	@""
	.align	4


	//----- nvinfo : EIATTR_CUDA_API_VERSION
	.align		4
        /*0000*/ 	.byte	0x04, 0x37
        /*0002*/ 	.short	(.L_241 - .L_240)
.L_240:
        /*0004*/ 	.word	0x00000082


	//----- nvinfo : EIATTR_KPARAM_INFO
	.align		4
.L_241:
        /*0008*/ 	.byte	0x04, 0x17
        /*000a*/ 	.short	(.L_243 - .L_242)
.L_242:
        /*000c*/ 	.word	0x00000000
        /*0010*/ 	.short	0x0006
        /*0012*/ 	.short	0x0020
        /*0014*/ 	.byte	0x00, 0xf0, 0x11, 0x00


	//----- nvinfo : EIATTR_KPARAM_INFO
	.align		4
.L_243:
        /*0018*/ 	.byte	0x04, 0x17
        /*001a*/ 	.short	(.L_245 - .L_244)
.L_244:
        /*001c*/ 	.word	0x00000000
        /*0020*/ 	.short	0x0005
        /*0022*/ 	.short	0x001c
        /*0024*/ 	.byte	0x00, 0xf0, 0x11, 0x00


	//----- nvinfo : EIATTR_KPARAM_INFO
	.align		4
.L_245:
        /*0028*/ 	.byte	0x04, 0x17
        /*002a*/ 	.short	(.L_247 - .L_246)
.L_246:
        /*002c*/ 	.word	0x00000000
        /*0030*/ 	.short	0x0004
        /*0032*/ 	.short	0x0018
        /*0034*/ 	.byte	0x00, 0xf0, 0x11, 0x00


	//----- nvinfo : EIATTR_KPARAM_INFO
	.align		4
.L_247:
        /*0038*/ 	.byte	0x04, 0x17
        /*003a*/ 	.short	(.L_249 - .L_248)
.L_248:
        /*003c*/ 	.word	0x00000000
        /*0040*/ 	.short	0x0003
        /*0042*/ 	.short	0x0010
        /*0044*/ 	.byte	0x00, 0xf0, 0x21, 0x00


	//----- nvinfo : EIATTR_KPARAM_INFO
	.align		4
.L_249:
        /*0048*/ 	.byte	0x04, 0x17
        /*004a*/ 	.short	(.L_251 - .L_250)
.L_250:
        /*004c*/ 	.word	0x00000000
        /*0050*/ 	.short	0x0002
        /*0052*/ 	.short	0x0008
        /*0054*/ 	.byte	0x00, 0xf0, 0x21, 0x00


	//----- nvinfo : EIATTR_KPARAM_INFO
	.align		4
.L_251:
        /*0058*/ 	.byte	0x04, 0x17
        /*005a*/ 	.short	(.L_253 - .L_252)
.L_252:
        /*005c*/ 	.word	0x00000000
        /*0060*/ 	.short	0x0001
        /*0062*/ 	.short	0x0004
        /*0064*/ 	.byte	0x00, 0xf0, 0x11, 0x00


	//----- nvinfo : EIATTR_KPARAM_INFO
	.align		4
.L_253:
        /*0068*/ 	.byte	0x04, 0x17
        /*006a*/ 	.short	(.L_255 - .L_254)
.L_254:
        /*006c*/ 	.word	0x00000000
        /*0070*/ 	.short	0x0000
        /*0072*/ 	.short	0x0000
        /*0074*/ 	.byte	0x00, 0xf0, 0x11, 0x00


	//----- nvinfo : EIATTR_SPARSE_MMA_MASK
	.align		4
.L_255:
        /*0078*/ 	.byte	0x03, 0x50
        /*007a*/ 	.short	0x0000


	//----- nvinfo : EIATTR_MAXREG_COUNT
	.align		4
        /*007c*/ 	.byte	0x03, 0x1b
        /*007e*/ 	.short	0x00ff


	//----- nvinfo : EIATTR_NUM_BARRIERS
	.align		4
        /*0080*/ 	.byte	0x02, 0x4c
        /*0082*/ 	.byte	0x01
	.zero		1


	//----- nvinfo : EIATTR_MERCURY_ISA_VERSION
	.align		4
        /*0084*/ 	.byte	0x03, 0x5f
        /*0086*/ 	.short	0x0101


	//----- nvinfo : EIATTR_VRC_CTA_INIT_COUNT
	.align		4
        /*0088*/ 	.byte	0x02, 0x4a
	.zero		1
	.zero		1


	//----- nvinfo : EIATTR_EXIT_INSTR_OFFSETS
	.align		4
        /*008c*/ 	.byte	0x04, 0x1c
        /*008e*/ 	.short	(.L_257 - .L_256)


	//   ....[0]....
.L_256:
        /*0090*/ 	.word	0x00000030


	//   ....[1]....
        /*0094*/ 	.word	0x000003d0


	//----- nvinfo : EIATTR_CBANK_PARAM_SIZE
	.align		4
.L_257:
        /*0098*/ 	.byte	0x03, 0x19
        /*009a*/ 	.short	0x0024


	//----- nvinfo : EIATTR_PARAM_CBANK
	.align		4
        /*009c*/ 	.byte	0x04, 0x0a
        /*009e*/ 	.short	(.L_259 - .L_258)
	.align		4
.L_258:
        /*00a0*/ 	.word	index@(.nv.constant0._Z17naive_kernel_nvm1ffPfS_iii)
        /*00a4*/ 	.short	0x0380
        /*00a6*/ 	.short	0x0024


	//----- nvinfo : EIATTR_SW_WAR
	.align		4
.L_259:
        /*00a8*/ 	.byte	0x04, 0x36
        /*00aa*/ 	.short	(.L_261 - .L_260)
.L_260:
        /*00ac*/ 	.word	0x00000008
.L_261:


//--------------------- .nv.info._Z17naive_kernel_nvmuffPfS_iii --------------------------
	.section	.nv.info._Z17naive_kernel_nvmuffPfS_iii,"",@"SHT_CUDA_INFO"
	.sectionflags	@""
	.align	4


	//----- nvinfo : EIATTR_CUDA_API_VERSION
	.align		4
        /*0000*/ 	.byte	0x04, 0x37
        /*0002*/ 	.short	(.L_263 - .L_262)
.L_262:
        /*0004*/ 	.word	0x00000082


	//----- nvinfo : EIATTR_KPARAM_INFO
	.align		4
.L_263:
        /*0008*/ 	.byte	0x04, 0x17
        /*000a*/ 	.short	(.L_265 - .L_264)
.L_264:
        /*000c*/ 	.word	0x00000000
        /*0010*/ 	.short	0x0006
        /*0012*/ 	.short	0x0020
        /*0014*/ 	.byte	0x00, 0xf0, 0x11, 0x00


	//----- nvinfo : EIATTR_KPARAM_INFO
	.align		4
.L_265:
        /*0018*/ 	.byte	0x04, 0x17
        /*001a*/ 	.short	(.L_267 - .L_266)
.L_266:
        /*001c*/ 	.word	0x00000000
        /*0020*/ 	.short	0x0005
        /*0022*/ 	.short	0x001c
        /*0024*/ 	.byte	0x00, 0xf0, 0x11, 0x00


	//----- nvinfo : EIATTR_KPARAM_INFO
	.align		4
.L_267:
        /*0028*/ 	.byte	0x04, 0x17
        /*002a*/ 	.short	(.L_269 - .L_268)
.L_268:
        /*002c*/ 	.word	0x00000000
        /*0030*/ 	.short	0x0004
        /*0032*/ 	.short	0x0018
        /*0034*/ 	.byte	0x00, 0xf0, 0x11, 0x00


	//----- nvinfo : EIATTR_KPARAM_INFO
	.align		4
.L_269:
        /*0038*/ 	.byte	0x04, 0x17
        /*003a*/ 	.short	(.L_271 - .L_270)
.L_270:
        /*003c*/ 	.word	0x00000000
        /*0040*/ 	.short	0x0003
        /*0042*/ 	.short	0x0010
        /*0044*/ 	.byte	0x00, 0xf0, 0x21, 0x00


	//----- nvinfo : EIATTR_KPARAM_INFO
	.align		4
.L_271:
        /*0048*/ 	.byte	0x04, 0x17
        /*004a*/ 	.short	(.L_273 - .L_272)
.L_272:
        /*004c*/ 	.word	0x00000000
        /*0050*/ 	.short	0x0002
        /*0052*/ 	.short	0x0008
        /*0054*/ 	.byte	0x00, 0xf0, 0x21, 0x00


	//----- nvinfo : EIATTR_KPARAM_INFO
	.align		4
.L_273:
        /*0058*/ 	.byte	0x04, 0x17
        /*005a*/ 	.short	(.L_275 - .L_274)
.L_274:
        /*005c*/ 	.word	0x00000000
        /*0060*/ 	.short	0x0001
        /*0062*/ 	.short	0x0004
        /*0064*/ 	.byte	0x00, 0xf0, 0x11, 0x00


	//----- nvinfo : EIATTR_KPARAM_INFO
	.align		4
.L_275:
        /*0068*/ 	.byte	0x04, 0x17
        /*006a*/ 	.short	(.L_277 - .L_276)
.L_276:
        /*006c*/ 	.word	0x00000000
        /*0070*/ 	.short	0x0000
        /*0072*/ 	.short	0x0000
        /*0074*/ 	.byte	0x00, 0xf0, 0x11, 0x00


	//----- nvinfo : EIATTR_SPARSE_MMA_MASK
	.align		4
.L_277:
        /*0078*/ 	.byte	0x03, 0x50
        /*007a*/ 	.short	0x0000


	//----- nvinfo : EIATTR_MAXREG_COUNT
	.align		4
        /*007c*/ 	.byte	0x03, 0x1b
        /*007e*/ 	.short	0x00ff


	//----- nvinfo : EIATTR_MERCURY_ISA_VERSION
	.align		4
        /*0080*/ 	.byte	0x03, 0x5f
        /*0082*/ 	.short	0x0101


	//----- nvinfo : EIATTR_VRC_CTA_INIT_COUNT
	.align		4
        /*0084*/ 	.byte	0x02, 0x4a
	.zero		1
	.zero		1


	//----- nvinfo : EIATTR_EXIT_INSTR_OFFSETS
	.align		4
        /*0088*/ 	.byte	0x04, 0x1c
        /*008a*/ 	.short	(.L_279 - .L_278)


	//   ....[0]....
.L_278:
        /*008c*/ 	.word	0x00000030


	//   ....[1]....
        /*0090*/ 	.word	0x00000380


	//----- nvinfo : EIATTR_CBANK_PARAM_SIZE
	.align		4
.L_279:
        /*0094*/ 	.byte	0x03, 0x19
        /*0096*/ 	.short	0x0024


	//----- nvinfo : EIATTR_PARAM_CBANK
	.align		4
        /*0098*/ 	.byte	0x04, 0x0a
        /*009a*/ 	.short	(.L_281 - .L_280)
	.align		4
.L_280:
        /*009c*/ 	.word	index@(.nv.constant0._Z17naive_kernel_nvmuffPfS_iii)
        /*00a0*/ 	.short	0x0380
        /*00a2*/ 	.short	0x0024


	//----- nvinfo : EIATTR_SW_WAR
	.align		4
.L_281:
        /*00a4*/ 	.byte	0x04, 0x36
        /*00a6*/ 	.short	(.L_283 - .L_282)
.L_282:
        /*00a8*/ 	.word	0x00000008
.L_283:


//--------------------- .nv.info._Z17naive_kernel_nvmoffPfS_iii --------------------------
	.section	.nv.info._Z17naive_kernel_nvmoffPfS_iii,"",@"SHT_CUDA_INFO"
	.sectionflags	@""
	.align	4


	//----- nvinfo : EIATTR_CUDA_API_VERSION
	.align		4
        /*0000*/ 	.byte	0x04, 0x37
        /*0002*/ 	.short	(.L_285 - .L_284)
.L_284:
        /*0004*/ 	.word	0x00000082


	//----- nvinfo : EIATTR_KPARAM_INFO
	.align		4
.L_285:
        /*0008*/ 	.byte	0x04, 0x17
        /*000a*/ 	.short	(.L_287 - .L_286)
.L_286:
        /*000c*/ 	.word	0x00000000
        /*0010*/ 	.short	0x0006
        /*0012*/ 	.short	0x0020
        /*0014*/ 	.byte	0x00, 0xf0, 0x11, 0x00


	//----- nvinfo : EIATTR_KPARAM_INFO
	.align		4
.L_287:
        /*0018*/ 	.byte	0x04, 0x17
        /*001a*/ 	.short	(.L_289 - .L_288)
.L_288:
        /*001c*/ 	.word	0x00000000
        /*0020*/ 	.short	0x0005
        /*0022*/ 	.short	0x001c
        /*0024*/ 	.byte	0x00, 0xf0, 0x11, 0x00


	//----- nvinfo : EIATTR_KPARAM_INFO
	.align		4
.L_289:
        /*0028*/ 	.byte	0x04, 0x17
        /*002a*/ 	.short	(.L_291 - .L_290)
.L_290:
        /*002c*/ 	.word	0x00000000
        /*0030*/ 	.short	0x0004
        /*0032*/ 	.short	0x0018
        /*0034*/ 	.byte	0x00, 0xf0, 0x11, 0x00


	//----- nvinfo : EIATTR_KPARAM_INFO
	.align		4
.L_291:
        /*0038*/ 	.byte	0x04, 0x17
        /*003a*/ 	.short	(.L_293 - .L_292)
.L_292:
        /*003c*/ 	.word	0x00000000
        /*0040*/ 	.short	0x0003
        /*0042*/ 	.short	0x0010
        /*0044*/ 	.byte	0x00, 0xf0, 0x21, 0x00


	//----- nvinfo : EIATTR_KPARAM_INFO
	.align		4
.L_293:
        /*0048*/ 	.byte	0x04, 0x17
        /*004a*/ 	.short	(.L_295 - .L_294)
.L_294:
        /*004c*/ 	.word	0x00000000
        /*0050*/ 	.short	0x0002
        /*0052*/ 	.short	0x0008
        /*0054*/ 	.byte	0x00, 0xf0, 0x21, 0x00


	//----- nvinfo : EIATTR_KPARAM_INFO
	.align		4
.L_295:
        /*0058*/ 	.byte	0x04, 0x17
        /*005a*/ 	.short	(.L_297 - .L_296)
.L_296:
        /*005c*/ 	.word	0x00000000
        /*0060*/ 	.short	0x0001
        /*0062*/ 	.short	0x0004
        /*0064*/ 	.byte	0x00, 0xf0, 0x11, 0x00


	//----- nvinfo : EIATTR_KPARAM_INFO
	.align		4
.L_297:
        /*0068*/ 	.byte	0x04, 0x17
        /*006a*/ 	.short	(.L_299 - .L_298)
.L_298:
        /*006c*/ 	.word	0x00000000
        /*0070*/ 	.short	0x0000
        /*0072*/ 	.short	0x0000
        /*0074*/ 	.byte	0x00, 0xf0, 0x11, 0x00


	//----- nvinfo : EIATTR_SPARSE_MMA_MASK
	.align		4
.L_299:
        /*0078*/ 	.byte	0x03, 0x50
        /*007a*/ 	.short	0x0000


	//----- nvinfo : EIATTR_MAXREG_COUNT
	.align		4
        /*007c*/ 	.byte	0x03, 0x1b
        /*007e*/ 	.short	0x00ff


	//----- nvinfo : EIATTR_MERCURY_ISA_VERSION
	.align		4
        /*0080*/ 	.byte	0x03, 0x5f
        /*0082*/ 	.short	0x0101


	//----- nvinfo : EIATTR_VRC_CTA_INIT_COUNT
	.align		4
        /*0084*/ 	.byte	0x02, 0x4a
	.zero		1
	.zero		1


	//----- nvinfo : EIATTR_EXIT_INSTR_OFFSETS
	.align		4
        /*0088*/ 	.byte	0x04, 0x1c
        /*008a*/ 	.short	(.L_301 - .L_300)


	//   ....[0]....
.L_300:
        /*008c*/ 	.word	0x00000030


	//   ....[1]....
        /*0090*/ 	.word	0x00000320


	//----- nvinfo : EIATTR_CBANK_PARAM_SIZE
	.align		4
.L_301:
        /*0094*/ 	.byte	0x03, 0x19
        /*0096*/ 	.short	0x0024


	//----- nvinfo : EIATTR_PARAM_CBANK
	.align		4
        /*0098*/ 	.byte	0x04, 0x0a
        /*009a*/ 	.short	(.L_303 - .L_302)
	.align		4
.L_302:
        /*009c*/ 	.word	index@(.nv.constant0._Z17naive_kernel_nvmoffPfS_iii)
        /*00a0*/ 	.short	0x0380
        /*00a2*/ 	.short	0x0024


	//----- nvinfo : EIATTR_SW_WAR
	.align		4
.L_303:
        /*00a4*/ 	.byte	0x04, 0x36
        /*00a6*/ 	.short	(.L_305 - .L_304)
.L_304:
        /*00a8*/ 	.word	0x00000008
.L_305:


//--------------------- .nv.info._Z17naive_kernel_nvmbffPfS_iii --------------------------
	.section	.nv.info._Z17naive_kernel_nvmbffPfS_iii,"",@"SHT_CUDA_INFO"
	.sectionflags	@""
	.align	4


	//----- nvinfo : EIATTR_CUDA_API_VERSION
	.align		4
        /*0000*/ 	.byte	0x04, 0x37
        /*0002*/ 	.short	(.L_307 - .L_306)
.L_306:
        /*0004*/ 	.word	0x00000082


	//----- nvinfo : EIATTR_KPARAM_INFO
	.align		4
.L_307:
        /*0008*/ 	.byte	0x04, 0x17
        /*000a*/ 	.short	(.L_309 - .L_308)
.L_308:
        /*000c*/ 	.word	0x00000000
        /*0010*/ 	.short	0x0006
        /*0012*/ 	.short	0x0020
        /*0014*/ 	.byte	0x00, 0xf0, 0x11, 0x00


	//----- nvinfo : EIATTR_KPARAM_INFO
	.align		4
.L_309:
        /*0018*/ 	.byte	0x04, 0x17
        /*001a*/ 	.short	(.L_311 - .L_310)
.L_310:
        /*001c*/ 	.word	0x00000000
        /*0020*/ 	.short	0x0005
        /*0022*/ 	.short	0x001c
        /*0024*/ 	.byte	0x00, 0xf0, 0x11, 0x00


	//----- nvinfo : EIATTR_KPARAM_INFO
	.align		4
.L_311:
        /*0028*/ 	.byte	0x04, 0x17
        /*002a*/ 	.short	(.L_313 - .L_312)
.L_312:
        /*002c*/ 	.word	0x00000000
        /*0030*/ 	.short	0x0004
        /*0032*/ 	.short	0x0018
        /*0034*/ 	.byte	0x00, 0xf0, 0x11, 0x00


	//----- nvinfo : EIATTR_KPARAM_INFO
	.align		4
.L_313:
        /*0038*/ 	.byte	0x04, 0x17
        /*003a*/ 	.short	(.L_315 - .L_314)
.L_314:
        /*003c*/ 	.word	0x00000000
        /*0040*/ 	.short	0x0003
        /*0042*/ 	.short	0x0010
        /*0044*/ 	.byte	0x00, 0xf0, 0x21, 0x00


	//----- nvinfo : EIATTR_KPARAM_INFO
	.align		4
.L_315:
        /*0048*/ 	.byte	0x04, 0x17
        /*004a*/ 	.short	(.L_317 - .L_316)
.L_316:
        /*004c*/ 	.word	0x00000000
        /*0050*/ 	.short	0x0002
        /*0052*/ 	.short	0x0008
        /*0054*/ 	.byte	0x00, 0xf0, 0x21, 0x00


	//----- nvinfo : EIATTR_KPARAM_INFO
	.align		4
.L_317:
        /*0058*/ 	.byte	0x04, 0x17
        /*005a*/ 	.short	(.L_319 - .L_318)
.L_318:
        /*005c*/ 	.word	0x00000000
        /*0060*/ 	.short	0x0001
        /*0062*/ 	.short	0x0004
        /*0064*/ 	.byte	0x00, 0xf0, 0x11, 0x00


	//----- nvinfo : EIATTR_KPARAM_INFO
	.align		4
.L_319:
        /*0068*/ 	.byte	0x04, 0x17
        /*006a*/ 	.short	(.L_321 - .L_320)
.L_320:
        /*006c*/ 	.word	0x00000000
        /*0070*/ 	.short	0x0000
        /*0072*/ 	.short	0x0000
        /*0074*/ 	.byte	0x00, 0xf0, 0x11, 0x00


	//----- nvinfo : EIATTR_SPARSE_MMA_MASK
	.align		4
.L_321:
        /*0078*/ 	.byte	0x03, 0x50
        /*007a*/ 	.short	0x0000


	//----- nvinfo : EIATTR_MAXREG_COUNT
	.align		4
        /*007c*/ 	.byte	0x03, 0x1b
        /*007e*/ 	.short	0x00ff


	//----- nvinfo : EIATTR_MERCURY_ISA_VERSION
	.align		4
        /*0080*/ 	.byte	0x03, 0x5f
        /*0082*/ 	.short	0x0101


	//----- nvinfo : EIATTR_VRC_CTA_INIT_COUNT
	.align		4
        /*0084*/ 	.byte	0x02, 0x4a
	.zero		1
	.zero		1


	//----- nvinfo : EIATTR_EXIT_INSTR_OFFSETS
	.align		4
        /*0088*/ 	.byte	0x04, 0x1c
        /*008a*/ 	.short	(.L_323 - .L_322)


	//   ....[0]....
.L_322:
        /*008c*/ 	.word	0x00000030


	//   ....[1]....
        /*0090*/ 	.word	0x00000310


	//----- nvinfo : EIATTR_CBANK_PARAM_SIZE
	.align		4
.L_323:
        /*0094*/ 	.byte	0x03, 0x19
        /*0096*/ 	.short	0x0024


	//----- nvinfo : EIATTR_PARAM_CBANK
	.align		4
        /*0098*/ 	.byte	0x04, 0x0a
        /*009a*/ 	.short	(.L_325 - .L_324)
	.align		4
.L_324:
        /*009c*/ 	.word	index@(.nv.constant0._Z17naive_kernel_nvmbffPfS_iii)
        /*00a0*/ 	.short	0x0380
        /*00a2*/ 	.short	0x0024


	//----- nvinfo : EIATTR_SW_WAR
	.align		4
.L_325:
        /*00a4*/ 	.byte	0x04, 0x36
        /*00a6*/ 	.short	(.L_327 - .L_326)
.L_326:
        /*00a8*/ 	.word	0x00000008
.L_327:


//--------------------- .nv.info._Z12naive_kernelffPfS_iii --------------------------
	.section	.nv.info._Z12naive_kernelffPfS_iii,"",@"SHT_CUDA_INFO"
	.sectionflags	@""
	.align	4


	//----- nvinfo : EIATTR_CUDA_API_VERSION
	.align		4
        /*0000*/ 	.byte	0x04, 0x37
        /*0002*/ 	.short	(.L_329 - .L_328)
.L_328:
        /*0004*/ 	.word	0x00000082


	//----- nvinfo : EIATTR_KPARAM_INFO
	.align		4
.L_329:
        /*0008*/ 	.byte	0x04, 0x17
        /*000a*/ 	.short	(.L_331 - .L_330)
.L_330:
        /*000c*/ 	.word	0x00000000
        /*0010*/ 	.short	0x0006
        /*0012*/ 	.short	0x0020
        /*0014*/ 	.byte	0x00, 0xf0, 0x11, 0x00


	//----- nvinfo : EIATTR_KPARAM_INFO
	.align		4
.L_331:
        /*0018*/ 	.byte	0x04, 0x17
        /*001a*/ 	.short	(.L_333 - .L_332)
.L_332:
        /*001c*/ 	.word	0x00000000
        /*0020*/ 	.short	0x0005
        /*0022*/ 	.short	0x001c
        /*0024*/ 	.byte	0x00, 0xf0, 0x11, 0x00


	//----- nvinfo : EIATTR_KPARAM_INFO
	.align		4
.L_333:
        /*0028*/ 	.byte	0x04, 0x17
        /*002a*/ 	.short	(.L_335 - .L_334)
.L_334:
        /*002c*/ 	.word	0x00000000
        /*0030*/ 	.short	0x0004
        /*0032*/ 	.short	0x0018
        /*0034*/ 	.byte	0x00, 0xf0, 0x11, 0x00


	//----- nvinfo : EIATTR_KPARAM_INFO
	.align		4
.L_335:
        /*0038*/ 	.byte	0x04, 0x17
        /*003a*/ 	.short	(.L_337 - .L_336)
.L_336:
        /*003c*/ 	.word	0x00000000
        /*0040*/ 	.short	0x0003
        /*0042*/ 	.short	0x0010
        /*0044*/ 	.byte	0x00, 0xf0, 0x21, 0x00


	//----- nvinfo : EIATTR_KPARAM_INFO
	.align		4
.L_337:
        /*0048*/ 	.byte	0x04, 0x17
        /*004a*/ 	.short	(.L_339 - .L_338)
.L_338:
        /*004c*/ 	.word	0x00000000
        /*0050*/ 	.short	0x0002
        /*0052*/ 	.short	0x0008
        /*0054*/ 	.byte	0x00, 0xf0, 0x21, 0x00


	//----- nvinfo : EIATTR_KPARAM_INFO
	.align		4
.L_339:
        /*0058*/ 	.byte	0x04, 0x17
        /*005a*/ 	.short	(.L_341 - .L_340)
.L_340:
        /*005c*/ 	.word	0x00000000
        /*0060*/ 	.short	0x0001
        /*0062*/ 	.short	0x0004
        /*0064*/ 	.byte	0x00, 0xf0, 0x11, 0x00


	//----- nvinfo : EIATTR_KPARAM_INFO
	.align		4
.L_341:
        /*0068*/ 	.byte	0x04, 0x17
        /*006a*/ 	.short	(.L_343 - .L_342)
.L_342:
        /*006c*/ 	.word	0x00000000
        /*0070*/ 	.short	0x0000
        /*0072*/ 	.short	0x0000
        /*0074*/ 	.byte	0x00, 0xf0, 0x11, 0x00


	//----- nvinfo : EIATTR_SPARSE_MMA_MASK
	.align		4
.L_343:
        /*0078*/ 	.byte	0x03, 0x50
        /*007a*/ 	.short	0x0000


	//----- nvinfo : EIATTR_MAXREG_COUNT
	.align		4
        /*007c*/ 	.byte	0x03, 0x1b
        /*007e*/ 	.short	0x00ff


	//----- nvinfo : EIATTR_MERCURY_ISA_VERSION
	.align		4
        /*0080*/ 	.byte	0x03, 0x5f
        /*0082*/ 	.short	0x0101


	//----- nvinfo : EIATTR_VRC_CTA_INIT_COUNT
	.align		4
        /*0084*/ 	.byte	0x02, 0x4a
	.zero		1
	.zero		1


	//----- nvinfo : EIATTR_EXIT_INSTR_OFFSETS
	.align		4
        /*0088*/ 	.byte	0x04, 0x1c
        /*008a*/ 	.short	(.L_345 - .L_344)


	//   ....[0]....
.L_344:
        /*008c*/ 	.word	0x00000030


	//   ....[1]....
        /*0090*/ 	.word	0x000002d0


	//----- nvinfo : EIATTR_CBANK_PARAM_SIZE
	.align		4
.L_345:
        /*0094*/ 	.byte	0x03, 0x19
        /*0096*/ 	.short	0x0024


	//----- nvinfo : EIATTR_PARAM_CBANK
	.align		4
        /*0098*/ 	.byte	0x04, 0x0a
        /*009a*/ 	.short	(.L_347 - .L_346)
	.align		4
.L_346:
        /*009c*/ 	.word	index@(.nv.constant0._Z12naive_kernelffPfS_iii)
        /*00a0*/ 	.short	0x0380
        /*00a2*/ 	.short	0x0024


	//----- nvinfo : EIATTR_SW_WAR
	.align		4
.L_347:
        /*00a4*/ 	.byte	0x04, 0x36
        /*00a6*/ 	.short	(.L_349 - .L_348)
.L_348:
        /*00a8*/ 	.word	0x00000008
.L_349:


//--------------------- .nv.callgraph             --------------------------
	.section	.nv.callgraph,"",@"SHT_CUDA_CALLGRAPH"
	.align	4
	.sectionentsize	8
	.align		4
        /*0000*/ 	.word	0x00000000
	.align		4
        /*0004*/ 	.word	0xffffffff
	.align		4
        /*0008*/ 	.word	0x00000000
	.align		4
        /*000c*/ 	.word	0xfffffffe
	.align		4
        /*0010*/ 	.word	0x00000000
	.align		4
        /*0014*/ 	.word	0xfffffffd
	.align		4
        /*0018*/ 	.word	0x00000000
	.align		4
        /*001c*/ 	.word	0xfffffffc


//--------------------- .nv.constant4             --------------------------
	.section	.nv.constant4,"a",@progbits
	.align	8
	.align		8
.nv.constant4:
        /*0000*/ 	.dword	NVM_log
	.align		8
        /*0008*/ 	.dword	NVM_flag


//--------------------- .text._Z17naive_kernel_nvm5ffPfS_iii --------------------------
	.section	.text._Z17naive_kernel_nvm5ffPfS_iii,"ax",@progbits
	.align	128
        .global         _Z17naive_kernel_nvm5ffPfS_iii
        .type           _Z17naive_kernel_nvm5ffPfS_iii,@function
        .size           _Z17naive_kernel_nvm5ffPfS_iii,(.L_x_33 - _Z17naive_kernel_nvm5ffPfS_iii)
        .other          _Z17naive_kernel_nvm5ffPfS_iii,@"STO_CUDA_ENTRY STV_DEFAULT"
_Z17naive_kernel_nvm5ffPfS_iii:
.text._Z17naive_kernel_nvm5ffPfS_iii:
[----:B------:R-:W-:Y:S01]  /*0000*/  LDC R1, c[0x0][0x37c] ;  /* 0x0000df00ff017b82 */ /* 0x000fe20000000800 */
[----:B------:R-:W0:Y:S01]  /*0010*/  S2R R2, SR_TID.Z ;  /* 0x0000000000027919 */ /* 0x000e220000002300 */
[----:B------:R-:W1:Y:S01]  /*0020*/  LDCU UR4, c[0x0][0x360] ;  /* 0x00006c00ff0477ac */ /* 0x000e620008000800 */
[----:B------:R-:W-:Y:S01]  /*0030*/  BSSY.RECONVERGENT B0, `(.L_x_0) ;  /* 0x000001e000007945 */ /* 0x000fe20003800200 */
[----:B------:R-:W2:Y:S01]  /*0040*/  S2R R0, SR_TID.Y ;  /* 0x0000000000007919 */ /* 0x000ea20000002200 */
[----:B------:R-:W3:Y:S01]  /*0050*/  LDCU UR5, c[0x0][0x364] ;  /* 0x00006c80ff0577ac */ /* 0x000ee20008000800 */
[----:B------:R-:W2:Y:S02]  /*0060*/  S2R R7, SR_TID.X ;  /* 0x0000000000077919 */ /* 0x000ea40000002100 */
[----:B------:R-:W-:Y:S01]  /*0070*/  BAR.SYNC.DEFER_BLOCKING 0x0 ;  /* 0x0000000000007b1d */ /* 0x000fe20000010000 */
[----:B-1----:R-:W-:-:S06]  /*0080*/  UIADD3 UR6, UPT, UPT, -UR4, URZ, URZ ;  /* 0x000000ff04067290 */ /* 0x002fcc000fffe1ff */
[----:B0-----:R-:W-:-:S05]  /*0090*/  IMAD R2, R2, UR6, RZ ;  /* 0x0000000602027c24 */ /* 0x001fca000f8e02ff */
[----:B------:R-:W0:Y:S01]  /*00a0*/  LDCU.64 UR6, c[0x0][0x358] ;  /* 0x00006b00ff0677ac */ /* 0x000e220008000a00 */
[----:B---3--:R-:W-:Y:S01]  /*00b0*/  IMAD R3, R2, UR5, RZ ;  /* 0x0000000502037c24 */ /* 0x008fe2000f8e02ff */
[----:B------:R-:W1:Y:S01]  /*00c0*/  S2UR UR5, SR_CTAID.X ;  /* 0x00000000000579c3 */ /* 0x000e620000002500 */
[----:B--2---:R-:W-:Y:S01]  /*00d0*/  IMAD R0, R0, UR4, R7 ;  /* 0x0000000400007c24 */ /* 0x004fe2000f8e0207 */
[----:B------:R-:W-:-:S04]  /*00e0*/  ISETP.GE.AND P1, PT, R7, 0x1, PT ;  /* 0x000000010700780c */ /* 0x000fc80003f26270 */
[CC--:B------:R-:W-:Y:S02]  /*00f0*/  ISETP.NE.AND P0, PT, R0.reuse, R3.reuse, PT ;  /* 0x000000030000720c */ /* 0x0c0fe40003f05270 */
[----:B------:R-:W-:Y:S02]  /*0100*/  ISETP.NE.AND P2, PT, R0, R3, PT ;  /* 0x000000030000720c */ /* 0x000fe40003f45270 */
[----:B------:R-:W2:Y:S09]  /*0110*/  S2R R0, SR_CTAID.Y ;  /* 0x0000000000007919 */ /* 0x000eb20000002600 */
[----:B0-----:R-:W-:Y:S05]  /*0120*/  @P0 BRA `(.L_x_1) ;  /* 0x0000000000380947 */ /* 0x001fea0003800000 */
[----:B------:R-:W2:Y:S01]  /*0130*/  S2R R4, SR_CTAID.Z ;  /* 0x0000000000047919 */ /* 0x000ea20000002700 */
[----:B------:R-:W1:Y:S08]  /*0140*/  LDC R5, c[0x0][0x370] ;  /* 0x0000dc00ff057b82 */ /* 0x000e700000000800 */
[----:B------:R-:W2:Y:S08]  /*0150*/  LDC R9, c[0x0][0x374] ;  /* 0x0000dd00ff097b82 */ /* 0x000eb00000000800 */
[----:B------:R-:W0:Y:S01]  /*0160*/  LDC.64 R2, c[0x4][0x8] ;  /* 0x01000200ff027b82 */ /* 0x000e220000000a00 */
[----:B--2---:R-:W-:-:S02]  /*0170*/  IMAD R4, R9, R4, R0 ;  /* 0x0000000409047224 */ /* 0x004fc400078e0200 */
[----:B------:R-:W-:Y:S02]  /*0180*/  HFMA2 R9, -RZ, RZ, 0, 5.9604644775390625e-08 ;  /* 0x00000001ff097431 */ /* 0x000fe400000001ff */
[----:B-1----:R-:W-:-:S04]  /*0190*/  IMAD R5, R4, R5, UR5 ;  /* 0x0000000504057e24 */ /* 0x002fc8000f8e0205 */
[----:B0-----:R-:W-:-:S05]  /*01a0*/  IMAD.WIDE.U32 R2, R5, 0x4, R2 ;  /* 0x0000000405027825 */ /* 0x001fca00078e0002 */
[----:B------:R0:W-:Y:S04]  /*01b0*/  STG.E desc[UR6][R2.64], R9 ;  /* 0x0000000902007986 */ /* 0x0001e8000c101906 */
[----:B------:R0:W-:Y:S01]  /*01c0*/  STG.E.EF desc[UR6][R2.64], RZ ;  /* 0x000000ff02007986 */ /* 0x0001e2000c001906 */
[----:B------:R-:W-:Y:S06]  /*01d0*/  MEMBAR.SC.GPU ;  /* 0x0000000000007992 */ /* 0x000fec0000002000 */
[----:B------:R-:W-:-:S00]  /*01e0*/  ERRBAR ;  /* 0x00000000000079ab */ /* 0x000fc00000000000 */
[----:B------:R-:W-:Y:S06]  /*01f0*/  CGAERRBAR ;  /* 0x00000000000075ab */ /* 0x000fec0000000000 */
[----:B------:R-:W-:Y:S01]  /*0200*/  CCTL.IVALL ;  /* 0x00000000ff00798f */ /* 0x000fe20002000000 */
.L_x_1:
[----:B-1----:R-:W-:Y:S05]  /*0210*/  BSYNC.RECONVERGENT B0 ;  /* 0x0000000000007941 */ /* 0x002fea0003800200 */
.L_x_0:
[----:B------:R-:W-:Y:S04]  /*0220*/  BSSY.RECONVERGENT B0, `(.L_x_2) ;  /* 0x0000029000007945 */ /* 0x000fe80003800200 */
[----:B------:R-:W-:Y:S05]  /*0230*/  @!P1 BRA `(.L_x_3) ;  /* 0x00000000009c9947 */ /* 0x000fea0003800000 */
[----:B------:R-:W1:Y:S01]  /*0240*/  LDC.64 R4, c[0x0][0x398] ;  /* 0x0000e600ff047b82 */ /* 0x000e620000000a00 */
[----:B------:R-:W-:Y:S01]  /*0250*/  UIADD3 UR4, UPT, UPT, UR5, 0x1, URZ ;  /* 0x0000000105047890 */ /* 0x000fe2000fffe0ff */
[C---:B--2---:R-:W-:Y:S01]  /*0260*/  IADD3 R6, PT, PT, R0.reuse, 0x2, RZ ;  /* 0x0000000200067810 */ /* 0x044fe20007ffe0ff */
[----:B------:R-:W2:Y:S01]  /*0270*/  LDCU.64 UR8, c[0x0][0x380] ;  /* 0x00007000ff0877ac */ /* 0x000ea20008000a00 */
[----:B------:R-:W-:-:S04]  /*0280*/  IADD3 R12, PT, PT, R0, 0x1, RZ ;  /* 0x00000001000c7810 */ /* 0x000fc80007ffe0ff */
[----:B0-----:R-:W0:Y:S01]  /*0290*/  LDC.64 R2, c[0x0][0x388] ;  /* 0x0000e200ff027b82 */ /* 0x001e220000000a00 */
[-C--:B-1----:R-:W-:Y:S02]  /*02a0*/  IMAD R6, R6, R5.reuse, UR4 ;  /* 0x0000000406067e24 */ /* 0x082fe4000f8e0205 */
[-C--:B------:R-:W-:Y:S02]  /*02b0*/  IMAD R13, R12, R5.reuse, UR5 ;  /* 0x000000050c0d7e24 */ /* 0x080fe4000f8e0205 */
[----:B------:R-:W-:Y:S02]  /*02c0*/  IMAD R8, R0, R5, UR4 ;  /* 0x0000000400087e24 */ /* 0x000fe4000f8e0205 */
[-CC-:B------:R-:W-:Y:S01]  /*02d0*/  IMAD R9, R6, R4.reuse, R7.reuse ;  /* 0x0000000406097224 */ /* 0x180fe200078e0207 */
[----:B------:R-:W-:Y:S01]  /*02e0*/  IADD3 R6, PT, PT, R13, 0x2, RZ ;  /* 0x000000020d067810 */ /* 0x000fe20007ffe0ff */
[----:B------:R-:W-:Y:S02]  /*02f0*/  IMAD R11, R8, R4, R7 ;  /* 0x00000004080b7224 */ /* 0x000fe400078e0207 */
[----:B0-----:R-:W-:-:S04]  /*0300*/  IMAD.WIDE R8, R9, 0x4, R2 ;  /* 0x0000000409087825 */ /* 0x001fc800078e0202 */
[-C--:B------:R-:W-:Y:S02]  /*0310*/  IMAD R15, R6, R4.reuse, R7 ;  /* 0x00000004060f7224 */ /* 0x080fe400078e0207 */
[----:B------:R-:W-:Y:S01]  /*0320*/  IMAD.WIDE R10, R11, 0x4, R2 ;  /* 0x000000040b0a7825 */ /* 0x000fe200078e0202 */
[----:B------:R-:W3:Y:S03]  /*0330*/  LDG.E R9, desc[UR6][R8.64] ;  /* 0x0000000608097981 */ /* 0x000ee6000c1e1900 */
[----:B------:R-:W-:Y:S02]  /*0340*/  IMAD R6, R12, R5, UR4 ;  /* 0x000000040c067e24 */ /* 0x000fe4000f8e0205 */
[----:B------:R-:W-:Y:S01]  /*0350*/  IMAD R5, R13, R4, R7 ;  /* 0x000000040d057224 */ /* 0x000fe200078e0207 */
[----:B------:R-:W3:Y:S01]  /*0360*/  LDG.E R10, desc[UR6][R10.64] ;  /* 0x000000060a0a7981 */ /* 0x000ee2000c1e1900 */
[----:B------:R-:W-:-:S04]  /*0370*/  IMAD.WIDE R12, R15, 0x4, R2 ;  /* 0x000000040f0c7825 */ /* 0x000fc800078e0202 */
[----:B------:R-:W-:Y:S02]  /*0380*/  IMAD R15, R6, R4, R7 ;  /* 0x00000004060f7224 */ /* 0x000fe400078e0207 */
[--C-:B------:R-:W-:Y:S01]  /*0390*/  IMAD.WIDE R4, R5, 0x4, R2.reuse ;  /* 0x0000000405047825 */ /* 0x100fe200078e0202 */
[----:B------:R-:W4:Y:S03]  /*03a0*/  LDG.E R12, desc[UR6][R12.64] ;  /* 0x000000060c0c7981 */ /* 0x000f26000c1e1900 */
[C---:B------:R-:W-:Y:S02]  /*03b0*/  IMAD.WIDE R6, R15.reuse, 0x4, R2 ;  /* 0x000000040f067825 */ /* 0x040fe400078e0202 */
[----:B------:R-:W5:Y:S01]  /*03c0*/  LDG.E R4, desc[UR6][R4.64] ;  /* 0x0000000604047981 */ /* 0x000f62000c1e1900 */
[----:B------:R-:W0:Y:S03]  /*03d0*/  LDC.64 R2, c[0x0][0x390] ;  /* 0x0000e400ff027b82 */ /* 0x000e260000000a00 */
[----:B------:R-:W2:Y:S04]  /*03e0*/  LDG.E R14, desc[UR6][R6.64+0x4] ;  /* 0x00000406060e7981 */ /* 0x000ea8000c1e1900 */
[----:B------:R-:W2:Y:S04]  /*03f0*/  LDG.E R16, desc[UR6][R6.64] ;  /* 0x0000000606107981 */ /* 0x000ea8000c1e1900 */
[----:B------:R-:W2:Y:S01]  /*0400*/  LDG.E R8, desc[UR6][R6.64+-0x4] ;  /* 0xfffffc0606087981 */ /* 0x000ea2000c1e1900 */
[----:B0-----:R-:W-:-:S04]  /*0410*/  IMAD.WIDE R2, R15, 0x4, R2 ;  /* 0x000000040f027825 */ /* 0x001fc800078e0202 */
[----:B---3--:R-:W-:-:S04]  /*0420*/  FADD R9, R10, R9 ;  /* 0x000000090a097221 */ /* 0x008fc80000000000 */
[----:B----4-:R-:W-:-:S04]  /*0430*/  FADD R9, R9, R12 ;  /* 0x0000000c09097221 */ /* 0x010fc80000000000 */
[----:B-----5:R-:W-:-:S04]  /*0440*/  FADD R9, R9, R4 ;  /* 0x0000000409097221 */ /* 0x020fc80000000000 */
[----:B--2---:R-:W-:Y:S01]  /*0450*/  FADD R9, R9, R14 ;  /* 0x0000000e09097221 */ /* 0x004fe20000000000 */
[----:B------:R-:W-:-:S03]  /*0460*/  FMUL R11, R16, UR8 ;  /* 0x00000008100b7c20 */ /* 0x000fc60008400000 */
[----:B------:R-:W-:-:S04]  /*0470*/  FADD R8, R9, R8 ;  /* 0x0000000809087221 */ /* 0x000fc80000000000 */
[----:B------:R-:W-:-:S05]  /*0480*/  FFMA R11, R8, UR9, -R11 ;  /* 0x00000009080b7c23 */ /* 0x000fca000800080b */
[----:B------:R1:W-:Y:S04]  /*0490*/  STG.E desc[UR6][R2.64], R11 ;  /* 0x0000000b02007986 */ /* 0x0003e8000c101906 */
[----:B------:R1:W-:Y:S02]  /*04a0*/  STG.E.EF desc[UR6][R2.64], RZ ;  /* 0x000000ff02007986 */ /* 0x0003e4000c001906 */
.L_x_3:
[----:B------:R-:W-:Y:S05]  /*04b0*/  BSYNC.RECONVERGENT B0 ;  /* 0x0000000000007941 */ /* 0x000fea0003800200 */
.L_x_2:
[----:B------:R-:W-:Y:S06]  /*04c0*/  MEMBAR.SC.GPU ;  /* 0x0000000000007992 */ /* 0x000fec0000002000 */
[----:B------:R-:W-:-:S00]  /*04d0*/  ERRBAR ;  /* 0x00000000000079ab */ /* 0x000fc00000000000 */
[----:B------:R-:W-:Y:S06]  /*04e0*/  CGAERRBAR ;  /* 0x00000000000075ab */ /* 0x000fec0000000000 */
[----:B------:R-:W-:Y:S02]  /*04f0*/  CCTL.IVALL ;  /* 0x00000000ff00798f */ /* 0x000fe40002000000 */
[----:B------:R-:W-:Y:S06]  /*0500*/  BAR.SYNC.DEFER_BLOCKING 0x0 ;  /* 0x0000000000007b1d */ /* 0x000fec0000010000 */
[----:B------:R-:W-:Y:S05]  /*0510*/  @P2 EXIT ;  /* 0x000000000000294d */ /* 0x000fea0003800000 */
[----:B------:R-:W2:Y:S01]  /*0520*/  S2R R4, SR_CTAID.Z ;  /* 0x0000000000047919 */ /* 0x000ea20000002700 */
[----:B------:R-:W3:Y:S08]  /*0530*/  LDC R5, c[0x0][0x370] ;  /* 0x0000dc00ff057b82 */ /* 0x000ef00000000800 */
[----:B------:R-:W2:Y:S08]  /*0540*/  LDC R7, c[0x0][0x374] ;  /* 0x0000dd00ff077b82 */ /* 0x000eb00000000800 */
[----:B01----:R-:W0:Y:S01]  /*0550*/  LDC.64 R2, c[0x4][0x8] ;  /* 0x01000200ff027b82 */ /* 0x003e220000000a00 */
[----:B--2---:R-:W-:Y:S01]  /*0560*/  IMAD R0, R4, R7, R0 ;  /* 0x0000000704007224 */ /* 0x004fe200078e0200 */
[----:B------:R-:W-:-:S03]  /*0570*/  MOV R7, 0x2 ;  /* 0x0000000200077802 */ /* 0x000fc60000000f00 */
[----:B---3--:R-:W-:-:S04]  /*0580*/  IMAD R5, R0, R5, UR5 ;  /* 0x0000000500057e24 */ /* 0x008fc8000f8e0205 */
[----:B0-----:R-:W-:-:S05]  /*0590*/  IMAD.WIDE.U32 R2, R5, 0x4, R2 ;  /* 0x0000000405027825 */ /* 0x001fca00078e0002 */
[----:B------:R-:W-:Y:S04]  /*05a0*/  STG.E desc[UR6][R2.64], R7 ;  /* 0x0000000702007986 */ /* 0x000fe8000c101906 */
[----:B------:R-:W-:Y:S01]  /*05b0*/  STG.E.EF desc[UR6][R2.64], RZ ;  /* 0x000000ff02007986 */ /* 0x000fe2000c001906 */
[----:B------:R-:W-:Y:S06]  /*05c0*/  MEMBAR.SC.GPU ;  /* 0x0000000000007992 */ /* 0x000fec0000002000 */
[----:B------:R-:W-:-:S00]  /*05d0*/  ERRBAR ;  /* 0x00000000000079ab */ /* 0x000fc00000000000 */
[----:B------:R-:W-:Y:S06]  /*05e0*/  CGAERRBAR ;  /* 0x00000000000075ab */ /* 0x000fec0000000000 */
[----:B------:R-:W-:Y:S01]  /*05f0*/  CCTL.IVALL ;  /* 0x00000000ff00798f */ /* 0x000fe20002000000 */
[----:B------:R-:W-:Y:S05]  /*0600*/  EXIT ;  /* 0x000000000000794d */ /* 0x000fea0003800000 */
.L_x_4:
[----:B------:R-:W-:-:S00]  /*0610*/  BRA `(.L_x_4) ;  /* 0xfffffffc00fc7947 */ /* 0x000fc0000383ffff */
[----:B------:R-:W-:-:S00]  /*0620*/  NOP ;  /* 0x0000000000007918 */ /* 0x000fc00000000000 */
        /* <DEDUP_REMOVED lines=13> */
.L_x_33:


//--------------------- .text._Z17naive_kernel_nvm6ffPfS_iii --------------------------
	.section	.text._Z17naive_kernel_nvm6ffPfS_iii,"ax",@progbits
	.align	128
        .global         _Z17naive_kernel_nvm6ffPfS_iii
        .type           _Z17naive_kernel_nvm6ffPfS_iii,@function
        .size           _Z17naive_kernel_nvm6ffPfS_iii,(.L_x_34 - _Z17naive_kernel_nvm6ffPfS_iii)
        .other          _Z17naive_kernel_nvm6ffPfS_iii,@"STO_CUDA_ENTRY STV_DEFAULT"
_Z17naive_kernel_nvm6ffPfS_iii:
.text._Z17naive_kernel_nvm6ffPfS_iii:
[----:B------:R-:W-:Y:S01]  /*0000*/  LDC R1, c[0x0][0x37c] ;  /* 0x0000df00ff017b82 */ /* 0x000fe20000000800 */
[----:B------:R-:W0:Y:S01]  /*0010*/  S2R R2, SR_TID.Z ;  /* 0x0000000000027919 */ /* 0x000e220000002300 */
[----:B------:R-:W1:Y:S01]  /*0020*/  LDCU UR4, c[0x0][0x360] ;  /* 0x00006c00ff0477ac */ /* 0x000e620008000800 */
[----:B------:R-:W-:Y:S01]  /*0030*/  BSSY.RECONVERGENT B0, `(.L_x_5) ;  /* 0x0000025000007945 */ /* 0x000fe20003800200 */
[----:B------:R-:W-:Y:S01]  /*0040*/  CS2R R14, SRZ ;  /* 0x00000000000e7805 */ /* 0x000fe2000001ff00 */
[----:B------:R-:W2:Y:S01]  /*0050*/  S2R R0, SR_TID.Y ;  /* 0x0000000000007919 */ /* 0x000ea20000002200 */
[----:B------:R-:W3:Y:S01]  /*0060*/  LDCU UR5, c[0x0][0x364] ;  /* 0x00006c80ff0577ac */ /* 0x000ee20008000800 */
[----:B------:R-:W2:Y:S01]  /*0070*/  S2R R5, SR_TID.X ;  /* 0x0000000000057919 */ /* 0x000ea20000002100 */
        /* <DEDUP_REMOVED lines=20> */
[----:B------:R-:W-:Y:S04]  /*01c0*/  STG.E desc[UR6][R2.64], R9 ;  /* 0x0000000902007986 */ /* 0x000fe8000c101906 */
[----:B------:R0:W-:Y:S01]  /*01d0*/  STG.E.EF desc[UR6][R2.64], RZ ;  /* 0x000000ff02007986 */ /* 0x0001e2000c001906 */
[----:B------:R-:W-:Y:S06]  /*01e0*/  MEMBAR.SC.GPU ;  /* 0x0000000000007992 */ /* 0x000fec0000002000 */
[----:B------:R-:W-:-:S00]  /*01f0*/  ERRBAR ;  /* 0x00000000000079ab */ /* 0x000fc00000000000 */
[----:B------:R-:W-:Y:S06]  /*0200*/  CGAERRBAR ;  /* 0x00000000000075ab */ /* 0x000fec0000000000 */
[----:B------:R-:W-:Y:S01]  /*0210*/  CCTL.IVALL ;  /* 0x00000000ff00798f */ /* 0x000fe20002000000 */
[----:B0-----:R-:W-:-:S05]  /*0220*/  CS2R R2, SRZ ;  /* 0x0000000000027805 */ /* 0x001fca000001ff00 */
[----:B------:R0:W-:Y:S01]  /*0230*/  STG.E.STRONG.SM desc[UR6][R2.64], RZ ;  /* 0x000000ff02007986 */ /* 0x0001e2000c10b906 */
[----:B------:R-:W-:Y:S06]  /*0240*/  MEMBAR.SC.GPU ;  /* 0x0000000000007992 */ /* 0x000fec0000002000 */
[----:B------:R-:W-:-:S00]  /*0250*/  ERRBAR ;  /* 0x00000000000079ab */ /* 0x000fc00000000000 */
[----:B------:R-:W-:Y:S06]  /*0260*/  CGAERRBAR ;  /* 0x00000000000075ab */ /* 0x000fec0000000000 */
[----:B------:R-:W-:Y:S01]  /*0270*/  CCTL.IVALL ;  /* 0x00000000ff00798f */ /* 0x000fe20002000000 */
.L_x_6:
[----:B-1----:R-:W-:Y:S05]  /*0280*/  BSYNC.RECONVERGENT B0 ;  /* 0x0000000000007941 */ /* 0x002fea0003800200 */
.L_x_5:
        /* <DEDUP_REMOVED lines=41> */
.L_x_8:
[----:B------:R-:W-:Y:S05]  /*0520*/  BSYNC.RECONVERGENT B0 ;  /* 0x0000000000007941 */ /* 0x000fea0003800200 */
.L_x_7:
[----:B------:R-:W-:Y:S06]  /*0530*/  MEMBAR.SC.GPU ;  /* 0x0000000000007992 */ /* 0x000fec0000002000 */
[----:B------:R-:W-:-:S00]  /*0540*/  ERRBAR ;  /* 0x00000000000079ab */ /* 0x000fc00000000000 */
[----:B------:R-:W-:Y:S06]  /*0550*/  CGAERRBAR ;  /* 0x00000000000075ab */ /* 0x000fec0000000000 */
[----:B------:R-:W-:Y:S04]  /*0560*/  CCTL.IVALL ;  /* 0x00000000ff00798f */ /* 0x000fe80002000000 */
[----:B------:R3:W-:Y:S01]  /*0570*/  STG.E.STRONG.SM desc[UR6][R14.64], RZ ;  /* 0x000000ff0e007986 */ /* 0x0007e2000c10b906 */
[----:B------:R-:W-:Y:S06]  /*0580*/  MEMBAR.SC.GPU ;  /* 0x0000000000007992 */ /* 0x000fec0000002000 */
[----:B------:R-:W-:-:S00]  /*0590*/  ERRBAR ;  /* 0x00000000000079ab */ /* 0x000fc00000000000 */
[----:B------:R-:W-:Y:S06]  /*05a0*/  CGAERRBAR ;  /* 0x00000000000075ab */ /* 0x000fec0000000000 */
[----:B------:R-:W-:Y:S02]  /*05b0*/  CCTL.IVALL ;  /* 0x00000000ff00798f */ /* 0x000fe40002000000 */
[----:B------:R-:W-:Y:S06]  /*05c0*/  BAR.SYNC.DEFER_BLOCKING 0x0 ;  /* 0x0000000000007b1d */ /* 0x000fec0000010000 */
[----:B---3--:R-:W-:Y:S05]  /*05d0*/  @P2 EXIT ;  /* 0x000000000000294d */ /* 0x008fea0003800000 */
[----:B------:R-:W2:Y:S01]  /*05e0*/  S2R R4, SR_CTAID.Z ;  /* 0x0000000000047919 */ /* 0x000ea20000002700 */
[----:B------:R-:W3:Y:S08]  /*05f0*/  LDC R5, c[0x0][0x370] ;  /* 0x0000dc00ff057b82 */ /* 0x000ef00000000800 */
[----:B------:R-:W2:Y:S08]  /*0600*/  LDC R7, c[0x0][0x374] ;  /* 0x0000dd00ff077b82 */ /* 0x000eb00000000800 */
[----:B01----:R-:W0:Y:S01]  /*0610*/  LDC.64 R2, c[0x4][0x8] ;  /* 0x01000200ff027b82 */ /* 0x003e220000000a00 */
[----:B--2---:R-:W-:Y:S01]  /*0620*/  IMAD R0, R4, R7, R0 ;  /* 0x0000000704007224 */ /* 0x004fe200078e0200 */
[----:B------:R-:W-:-:S03]  /*0630*/  MOV R7, 0x2 ;  /* 0x0000000200077802 */ /* 0x000fc60000000f00 */
[----:B---3--:R-:W-:-:S04]  /*0640*/  IMAD R5, R0, R5, UR5 ;  /* 0x0000000500057e24 */ /* 0x008fc8000f8e0205 */
[----:B0-----:R-:W-:Y:S01]  /*0650*/  IMAD.WIDE.U32 R2, R5, 0x4, R2 ;  /* 0x0000000405027825 */ /* 0x001fe200078e0002 */
[----:B------:R-:W-:-:S04]  /*0660*/  CS2R R4, SRZ ;  /* 0x0000000000047805 */ /* 0x000fc8000001ff00 */
[----:B------:R-:W-:Y:S04]  /*0670*/  STG.E desc[UR6][R2.64], R7 ;  /* 0x0000000702007986 */ /* 0x000fe8000c101906 */
[----:B------:R-:W-:Y:S01]  /*0680*/  STG.E.EF desc[UR6][R2.64], RZ ;  /* 0x000000ff02007986 */ /* 0x000fe2000c001906 */
[----:B------:R-:W-:Y:S06]  /*0690*/  MEMBAR.SC.GPU ;  /* 0x0000000000007992 */ /* 0x000fec0000002000 */
[----:B------:R-:W-:-:S00]  /*06a0*/  ERRBAR ;  /* 0x00000000000079ab */ /* 0x000fc00000000000 */
[----:B------:R-:W-:Y:S06]  /*06b0*/  CGAERRBAR ;  /* 0x00000000000075ab */ /* 0x000fec0000000000 */
[----:B------:R-:W-:Y:S04]  /*06c0*/  CCTL.IVALL ;  /* 0x00000000ff00798f */ /* 0x000fe80002000000 */
[----:B------:R-:W-:Y:S01]  /*06d0*/  STG.E.STRONG.SM desc[UR6][R4.64], RZ ;  /* 0x000000ff04007986 */ /* 0x000fe2000c10b906 */
[----:B------:R-:W-:Y:S06]  /*06e0*/  MEMBAR.SC.GPU ;  /* 0x0000000000007992 */ /* 0x000fec0000002000 */
[----:B------:R-:W-:-:S00]  /*06f0*/  ERRBAR ;  /* 0x00000000000079ab */ /* 0x000fc00000000000 */
[----:B------:R-:W-:Y:S06]  /*0700*/  CGAERRBAR ;  /* 0x00000000000075ab */ /* 0x000fec0000000000 */
[----:B------:R-:W-:Y:S01]  /*0710*/  CCTL.IVALL ;  /* 0x00000000ff00798f */ /* 0x000fe20002000000 */
[----:B------:R-:W-:Y:S05]  /*0720*/  EXIT ;  /* 0x000000000000794d */ /* 0x000fea0003800000 */
.L_x_9:
        /* <DEDUP_REMOVED lines=13> */
.L_x_34:


//--------------------- .text._Z17naive_kernel_nvmiffPfS_iii --------------------------
	.section	.text._Z17naive_kernel_nvmiffPfS_iii,"ax",@progbits
	.align	128
        .global         _Z17naive_kernel_nvmiffPfS_iii
        .type           _Z17naive_kernel_nvmiffPfS_iii,@function
        .size           _Z17naive_kernel_nvmiffPfS_iii,(.L_x_35 - _Z17naive_kernel_nvmiffPfS_iii)
        .other          _Z17naive_kernel_nvmiffPfS_iii,@"STO_CUDA_ENTRY STV_DEFAULT"
_Z17naive_kernel_nvmiffPfS_iii:
.text._Z17naive_kernel_nvmiffPfS_iii:
[----:B------:R-:W-:Y:S01]  /*0000*/  LDC R1, c[0x0][0x37c] ;  /* 0x0000df00ff017b82 */ /* 0x000fe20000000800 */
[----:B------:R-:W0:Y:S01]  /*0010*/  S2R R2, SR_TID.Z ;  /* 0x0000000000027919 */ /* 0x000e220000002300 */
[----:B------:R-:W1:Y:S01]  /*0020*/  LDCU UR4, c[0x0][0x360] ;  /* 0x00006c00ff0477ac */ /* 0x000e620008000800 */
[----:B------:R-:W-:Y:S01]  /*0030*/  BSSY.RECONVERGENT B0, `(.L_x_10) ;  /* 0x000001d000007945 */ /* 0x000fe20003800200 */
[----:B------:R-:W2:Y:S01]  /*0040*/  S2R R7, SR_TID.X ;  /* 0x0000000000077919 */ /* 0x000ea20000002100 */
[----:B------:R-:W3:Y:S01]  /*0050*/  LDCU UR5, c[0x0][0x364] ;  /* 0x00006c80ff0577ac */ /* 0x000ee20008000800 */
[----:B------:R-:W4:Y:S02]  /*0060*/  S2R R0, SR_TID.Y ;  /* 0x0000000000007919 */ /* 0x000f240000002200 */
[----:B------:R-:W-:Y:S01]  /*0070*/  BAR.SYNC.DEFER_BLOCKING 0x0 ;  /* 0x0000000000007b1d */ /* 0x000fe20000010000 */
[----:B-1----:R-:W-:-:S06]  /*0080*/  UIADD3 UR6, UPT, UPT, -UR4, URZ, URZ ;  /* 0x000000ff04067290 */ /* 0x002fcc000fffe1ff */
[----:B0-----:R-:W-:-:S05]  /*0090*/  IMAD R2, R2, UR6, RZ ;  /* 0x0000000602027c24 */ /* 0x001fca000f8e02ff */
[----:B------:R-:W0:Y:S01]  /*00a0*/  LDCU.64 UR6, c[0x0][0x358] ;  /* 0x00006b00ff0677ac */ /* 0x000e220008000a00 */
[----:B---3--:R-:W-:Y:S01]  /*00b0*/  IMAD R3, R2, UR5, RZ ;  /* 0x0000000502037c24 */ /* 0x008fe2000f8e02ff */
[----:B------:R-:W1:Y:S01]  /*00c0*/  S2UR UR5, SR_CTAID.X ;  /* 0x00000000000579c3 */ /* 0x000e620000002500 */
[----:B--2---:R-:W-:Y:S01]  /*00d0*/  ISETP.GE.AND P1, PT, R7, 0x1, PT ;  /* 0x000000010700780c */ /* 0x004fe20003f26270 */
[----:B----4-:R-:W-:-:S05]  /*00e0*/  IMAD R0, R0, UR4, R7 ;  /* 0x0000000400007c24 */ /* 0x010fca000f8e0207 */
        /* <DEDUP_REMOVED lines=12> */
[----:B------:R0:W-:Y:S01]  /*01b0*/  STG.E.STRONG.SYS desc[UR6][R2.64], R9 ;  /* 0x0000000902007986 */ /* 0x0001e2000c115906 */
[----:B------:R-:W-:Y:S06]  /*01c0*/  MEMBAR.SC.GPU ;  /* 0x0000000000007992 */ /* 0x000fec0000002000 */
[----:B------:R-:W-:-:S00]  /*01d0*/  ERRBAR ;  /* 0x00000000000079ab */ /* 0x000fc00000000000 */
[----:B------:R-:W-:Y:S06]  /*01e0*/  CGAERRBAR ;  /* 0x00000000000075ab */ /* 0x000fec0000000000 */
[----:B------:R-:W-:Y:S01]  /*01f0*/  CCTL.IVALL ;  /* 0x00000000ff00798f */ /* 0x000fe20002000000 */
.L_x_11:
[----:B-1----:R-:W-:Y:S05]  /*0200*/  BSYNC.RECONVERGENT B0 ;  /* 0x0000000000007941 */ /* 0x002fea0003800200 */
.L_x_10:
        /* <DEDUP_REMOVED lines=39> */
[----:B------:R1:W-:Y:S01]  /*0480*/  STG.E.STRONG.SYS desc[UR6][R2.64], R11 ;  /* 0x0000000b02007986 */ /* 0x0003e2000c115906 */
[----:B------:R-:W-:Y:S06]  /*0490*/  MEMBAR.SC.GPU ;  /* 0x0000000000007992 */ /* 0x000fec0000002000 */
[----:B------:R-:W-:-:S00]  /*04a0*/  ERRBAR ;  /* 0x00000000000079ab */ /* 0x000fc00000000000 */
[----:B------:R-:W-:Y:S06]  /*04b0*/  CGAERRBAR ;  /* 0x00000000000075ab */ /* 0x000fec0000000000 */
[----:B------:R-:W-:Y:S01]  /*04c0*/  CCTL.IVALL ;  /* 0x00000000ff00798f */ /* 0x000fe20002000000 */
.L_x_13:
[----:B------:R-:W-:Y:S05]  /*04d0*/  BSYNC.RECONVERGENT B0 ;  /* 0x0000000000007941 */ /* 0x000fea0003800200 */
.L_x_12:
        /* <DEDUP_REMOVED lines=14> */
[----:B------:R-:W-:Y:S01]  /*05c0*/  STG.E.STRONG.SYS desc[UR6][R2.64], R7 ;  /* 0x0000000702007986 */ /* 0x000fe2000c115906 */
[----:B------:R-:W-:Y:S06]  /*05d0*/  MEMBAR.SC.GPU ;  /* 0x0000000000007992 */ /* 0x000fec0000002000 */
[----:B------:R-:W-:-:S00]  /*05e0*/  ERRBAR ;  /* 0x00000000000079ab */ /* 0x000fc00000000000 */
[----:B------:R-:W-:Y:S06]  /*05f0*/  CGAERRBAR ;  /* 0x00000000000075ab */ /* 0x000fec0000000000 */
[----:B------:R-:W-:Y:S01]  /*0600*/  CCTL.IVALL ;  /* 0x00000000ff00798f */ /* 0x000fe20002000000 */
[----:B------:R-:W-:Y:S05]  /*0610*/  EXIT ;  /* 0x000000000000794d */ /* 0x000fea0003800000 */
.L_x_14:
        /* <DEDUP_REMOVED lines=14> */
.L_x_35:


//--------------------- .text._Z17naive_kernel_nvm4ffPfS_iii --------------------------
	.section	.text._Z17naive_kernel_nvm4ffPfS_iii,"ax",@progbits
	.align	128
        .global         _Z17naive_kernel_nvm4ffPfS_iii
        .type           _Z17naive_kernel_nvm4ffPfS_iii,@function
        .size           _Z17naive_kernel_nvm4ffPfS_iii,(.L_x_36 - _Z17naive_kernel_nvm4ffPfS_iii)
        .other          _Z17naive_kernel_nvm4ffPfS_iii,@"STO_CUDA_ENTRY STV_DEFAULT"
_Z17naive_kernel_nvm4ffPfS_iii:
.text._Z17naive_kernel_nvm4ffPfS_iii:
[----:B------:R-:W-:Y:S01]  /*0000*/  LDC R1, c[0x0][0x37c] ;  /* 0x0000df00ff017b82 */ /* 0x000fe20000000800 */
[----:B------:R-:W0:Y:S01]  /*0010*/  S2R R13, SR_TID.X ;  /* 0x00000000000d7919 */ /* 0x000e220000002100 */
[----:B------:R-:W1:Y:S06]  /*0020*/  LDCU UR4, c[0x0][0x360] ;  /* 0x00006c00ff0477ac */ /* 0x000e6c0008000800 */
[----:B------:R-:W2:Y:S01]  /*0030*/  S2UR UR5, SR_CTAID.X ;  /* 0x00000000000579c3 */ /* 0x000ea20000002500 */
[----:B------:R-:W1:Y:S01]  /*0040*/  S2R R7, SR_TID.Z ;  /* 0x0000000000077919 */ /* 0x000e620000002300 */
[----:B------:R-:W3:Y:S01]  /*0050*/  LDCU UR8, c[0x0][0x364] ;  /* 0x00006c80ff0877ac */ /* 0x000ee20008000800 */
[----:B------:R-:W4:Y:S01]  /*0060*/  S2R R6, SR_TID.Y ;  /* 0x0000000000067919 */ /* 0x000f220000002200 */
[----:B------:R-:W0:Y:S01]  /*0070*/  LDCU.64 UR6, c[0x0][0x358] ;  /* 0x00006b00ff0677ac */ /* 0x000e220008000a00 */
[----:B------:R-:W2:Y:S01]  /*0080*/  S2R R0, SR_CTAID.Y ;  /* 0x0000000000007919 */ /* 0x000ea20000002600 */
[----:B0-----:R-:W-:Y:S01]  /*0090*/  ISETP.GE.AND P0, PT, R13, 0x1, PT ;  /* 0x000000010d00780c */ /* 0x001fe20003f06270 */
[----:B-1----:R-:W-:-:S02]  /*00a0*/  IMAD R7, R7, UR4, RZ ;  /* 0x0000000407077c24 */ /* 0x002fc4000f8e02ff */
[----:B----4-:R-:W-:Y:S02]  /*00b0*/  IMAD R6, R6, UR4, R13 ;  /* 0x0000000406067c24 */ /* 0x010fe4000f8e020d */
[----:B---3--:R-:W-:-:S08]  /*00c0*/  IMAD R7, R7, UR8, RZ ;  /* 0x0000000807077c24 */ /* 0x008fd0000f8e02ff */
[----:B--2---:R-:W-:Y:S05]  /*00d0*/  @!P0 BRA `(.L_x_15) ;  /* 0x0000000400288947 */ /* 0x004fea0003800000 */
[----:B------:R-:W0:Y:S01]  /*00e0*/  LDC.64 R8, c[0x0][0x398] ;  /* 0x0000e600ff087b82 */ /* 0x000e220000000a00 */
[----:B------:R-:W-:-:S07]  /*00f0*/  IADD3 R10, PT, PT, R0, 0x1, RZ ;  /* 0x00000001000a7810 */ /* 0x000fce0007ffe0ff */
[----:B------:R-:W1:Y:S08]  /*0100*/  LDC.64 R2, c[0x0][0x390] ;  /* 0x0000e400ff027b82 */ /* 0x000e700000000a00 */
[----:B------:R-:W2:Y:S01]  /*0110*/  LDC.64 R14, c[0x4][RZ] ;  /* 0x01000000ff0e7b82 */ /* 0x000ea20000000a00 */
[----:B0-----:R-:W-:-:S07]  /*0120*/  IMAD R10, R10, R9, UR5 ;  /* 0x000000050a0a7e24 */ /* 0x001fce000f8e0209 */
[----:B------:R-:W0:Y:S01]  /*0130*/  LDC.64 R4, c[0x0][0x388] ;  /* 0x0000e200ff047b82 */ /* 0x000e220000000a00 */
[----:B------:R-:W-:-:S05]  /*0140*/  IADD3 R11, PT, PT, R10, 0x1, RZ ;  /* 0x000000010a0b7810 */ /* 0x000fca0007ffe0ff */
[----:B------:R-:W-:-:S04]  /*0150*/  IMAD R11, R11, R8, R13 ;  /* 0x000000080b0b7224 */ /* 0x000fc800078e020d */
[----:B-1----:R-:W-:-:S05]  /*0160*/  IMAD.WIDE R2, R11, 0x4, R2 ;  /* 0x000000040b027825 */ /* 0x002fca00078e0202 */
[----:B------:R-:W3:Y:S01]  /*0170*/  LDG.E R17, desc[UR6][R2.64] ;  /* 0x0000000602117981 */ /* 0x000ee2000c1e1900 */
[----:B--2---:R-:W-:Y:S01]  /*0180*/  IMAD.WIDE R14, R11, 0x4, R14 ;  /* 0x000000040b0e7825 */ /* 0x004fe200078e020e */
[----:B------:R-:W-:-:S04]  /*0190*/  IADD3 R19, PT, PT, -R7, RZ, RZ ;  /* 0x000000ff07137210 */ /* 0x000fc80007ffe1ff */
[----:B------:R-:W-:Y:S01]  /*01a0*/  ISETP.NE.AND P0, PT, R6, R19, PT ;  /* 0x000000130600720c */ /* 0x000fe20003f05270 */
[----:B---3--:R1:W-:Y:S01]  /*01b0*/  STG.E desc[UR6][R14.64], R17 ;  /* 0x000000110e007986 */ /* 0x0083e2000c101906 */
[----:B------:R-:W-:Y:S06]  /*01c0*/  MEMBAR.SC.GPU ;  /* 0x0000000000007992 */ /* 0x000fec0000002000 */
[----:B------:R-:W-:-:S00]  /*01d0*/  ERRBAR ;  /* 0x00000000000079ab */ /* 0x000fc00000000000 */
[----:B------:R-:W-:Y:S06]  /*01e0*/  CGAERRBAR ;  /* 0x00000000000075ab */ /* 0x000fec0000000000 */
[----:B------:R-:W-:Y:S01]  /*01f0*/  CCTL.IVALL ;  /* 0x00000000ff00798f */ /* 0x000fe20002000000 */
[----:B------:R-:W-:Y:S05]  /*0200*/  WARPSYNC.ALL ;  /* 0x0000000000007948 */ /* 0x000fea0003800000 */
[----:B------:R-:W-:Y:S06]  /*0210*/  BAR.SYNC.DEFER_BLOCKING 0x0 ;  /* 0x0000000000007b1d */ /* 0x000fec0000010000 */
[----:B------:R-:W-:Y:S04]  /*0220*/  BSSY.RECONVERGENT B0, `(.L_x_16) ;  /* 0x0000016000007945 */ /* 0x000fe80003800200 */
[----:B0-----:R-:W-:Y:S05]  /*0230*/  @P0 BRA `(.L_x_17) ;  /* 0x0000000000500947 */ /* 0x001fea0003800000 */
[----:B------:R-:W0:Y:S01]  /*0240*/  S2R R12, SR_CTAID.Z ;  /* 0x00000000000c7919 */ /* 0x000e220000002700 */
[----:B-1----:R-:W1:Y:S08]  /*0250*/  LDC R17, c[0x0][0x370] ;  /* 0x0000dc00ff117b82 */ /* 0x002e700000000800 */
[----:B------:R-:W0:Y:S08]  /*0260*/  LDC R19, c[0x0][0x374] ;  /* 0x0000dd00ff137b82 */ /* 0x000e300000000800 */
[----:B------:R-:W2:Y:S01]  /*0270*/  LDC.64 R14, c[0x4][0x8] ;  /* 0x01000200ff0e7b82 */ /* 0x000ea20000000a00 */
[----:B0-----:R-:W-:-:S02]  /*0280*/  IMAD R12, R19, R12, R0 ;  /* 0x0000000c130c7224 */ /* 0x001fc400078e0200 */
[----:B------:R-:W-:Y:S02]  /*0290*/  HFMA2 R19, -RZ, RZ, 0, 5.9604644775390625e-08 ;  /* 0x00000001ff137431 */ /* 0x000fe400000001ff */
[----:B-1----:R-:W-:-:S04]  /*02a0*/  IMAD R17, R12, R17, UR5 ;  /* 0x000000050c117e24 */ /* 0x002fc8000f8e0211 */
[----:B--2---:R-:W-:-:S05]  /*02b0*/  IMAD.WIDE.U32 R14, R17, 0x4, R14 ;  /* 0x00000004110e7825 */ /* 0x004fca00078e000e */
        /* <DEDUP_REMOVED lines=12> */
.L_x_17:
[----:B------:R-:W-:Y:S05]  /*0380*/  BSYNC.RECONVERGENT B0 ;  /* 0x0000000000007941 */ /* 0x000fea0003800200 */
.L_x_16:
[----:B------:R-:W-:Y:S01]  /*0390*/  UIADD3 UR4, UPT, UPT, UR5, 0x1, URZ ;  /* 0x0000000105047890 */ /* 0x000fe2000fffe0ff */
[----:B------:R-:W-:Y:S01]  /*03a0*/  IADD3 R12, PT, PT, R0, 0x2, RZ ;  /* 0x00000002000c7810 */ /* 0x000fe20007ffe0ff */
[----:B------:R-:W2:Y:S01]  /*03b0*/  LDCU.64 UR8, c[0x0][0x380] ;  /* 0x00007000ff0877ac */ /* 0x000ea20008000a00 */
[----:B01----:R-:W-:-:S03]  /*03c0*/  IADD3 R14, PT, PT, R10, 0x2, RZ ;  /* 0x000000020a0e7810 */ /* 0x003fc60007ffe0ff */
[-C--:B------:R-:W-:Y:S02]  /*03d0*/  IMAD R12, R12, R9.reuse, UR4 ;  /* 0x000000040c0c7e24 */ /* 0x080fe4000f8e0209 */
[----:B------:R-:W-:Y:S02]  /*03e0*/  IMAD R9, R0, R9, UR4 ;  /* 0x0000000400097e24 */ /* 0x000fe4000f8e0209 */
[-CC-:B------:R-:W-:Y:S02]  /*03f0*/  IMAD R17, R12, R8.reuse, R13.reuse ;  /* 0x000000080c117224 */ /* 0x180fe400078e020d */
[-CC-:B------:R-:W-:Y:S02]  /*0400*/  IMAD R9, R9, R8.reuse, R13.reuse ;  /* 0x0000000809097224 */ /* 0x180fe400078e020d */
[----:B------:R-:W-:Y:S02]  /*0410*/  IMAD R19, R14, R8, R13 ;  /* 0x000000080e137224 */ /* 0x000fe400078e020d */
[----:B------:R-:W-:-:S04]  /*0420*/  IMAD.WIDE R16, R17, 0x4, R4 ;  /* 0x0000000411107825 */ /* 0x000fc800078e0204 */
[----:B------:R-:W-:Y:S02]  /*0430*/  IMAD.WIDE R14, R9, 0x4, R4 ;  /* 0x00000004090e7825 */ /* 0x000fe400078e0204 */
[----:B------:R-:W3:Y:S02]  /*0440*/  LDG.E R17, desc[UR6][R16.64] ;  /* 0x0000000610117981 */ /* 0x000ee4000c1e1900 */
[----:B------:R-:W-:Y:S02]  /*0450*/  IMAD R13, R10, R8, R13 ;  /* 0x000000080a0d7224 */ /* 0x000fe400078e020d */
[--C-:B------:R-:W-:Y:S01]  /*0460*/  IMAD.WIDE R8, R19, 0x4, R4.reuse ;  /* 0x0000000413087825 */ /* 0x100fe200078e0204 */
[----:B------:R-:W3:Y:S03]  /*0470*/  LDG.E R14, desc[UR6][R14.64] ;  /* 0x000000060e0e7981 */ /* 0x000ee6000c1e1900 */
[----:B------:R-:W-:-:S02]  /*0480*/  IMAD.WIDE R12, R13, 0x4, R4 ;  /* 0x000000040d0c7825 */ /* 0x000fc400078e0204 */
[----:B------:R-:W4:Y:S02]  /*0490*/  LDG.E R8, desc[UR6][R8.64] ;  /* 0x0000000608087981 */ /* 0x000f24000c1e1900 */
[----:B------:R-:W-:Y:S02]  /*04a0*/  IMAD.WIDE R4, R11, 0x4, R4 ;  /* 0x000000040b047825 */ /* 0x000fe400078e0204 */
[----:B------:R-:W5:Y:S04]  /*04b0*/  LDG.E R12, desc[UR6][R12.64] ;  /* 0x000000060c0c7981 */ /* 0x000f68000c1e1900 */
[----:B------:R-:W2:Y:S04]  /*04c0*/  LDG.E R10, desc[UR6][R4.64+0x4] ;  /* 0x00000406040a7981 */ /* 0x000ea8000c1e1900 */
[----:B------:R-:W2:Y:S04]  /*04d0*/  LDG.E R18, desc[UR6][R4.64] ;  /* 0x0000000604127981 */ /* 0x000ea8000c1e1900 */
[----:B------:R-:W2:Y:S01]  /*04e0*/  LDG.E R11, desc[UR6][R4.64+-0x4] ;  /* 0xfffffc06040b7981 */ /* 0x000ea2000c1e1900 */
        /* <DEDUP_REMOVED lines=9> */
.L_x_15:
[----:B------:R-:W-:Y:S02]  /*0580*/  IADD3 R7, PT, PT, -R7, RZ, RZ ;  /* 0x000000ff07077210 */ /* 0x000fe40007ffe1ff */
[----:B0-----:R-:W-:Y:S02]  /*0590*/  CS2R R2, SRZ ;  /* 0x0000000000027805 */ /* 0x001fe4000001ff00 */
[----:B------:R-:W-:Y:S01]  /*05a0*/  ISETP.NE.AND P0, PT, R6, R7, PT ;  /* 0x000000070600720c */ /* 0x000fe20003f05270 */
        /* <DEDUP_REMOVED lines=8> */
[----:B------:R-:W-:Y:S01]  /*0630*/  CCTL.IVALL ;  /* 0x00000000ff00798f */ /* 0x000fe20002000000 */
[----:B------:R-:W-:Y:S05]  /*0640*/  WARPSYNC.ALL ;  /* 0x0000000000007948 */ /* 0x000fea0003800000 */
[----:B------:R-:W-:Y:S06]  /*0650*/  BAR.SYNC.DEFER_BLOCKING 0x0 ;  /* 0x0000000000007b1d */ /* 0x000fec0000010000 */
[----:B0-----:R-:W-:Y:S05]  /*0660*/  @P0 EXIT ;  /* 0x000000000000094d */ /* 0x001fea0003800000 */
[----:B------:R-:W0:Y:S01]  /*0670*/  S2R R4, SR_CTAID.Z ;  /* 0x0000000000047919 */ /* 0x000e220000002700 */
[----:B------:R-:W1:Y:S08]  /*0680*/  LDC R5, c[0x0][0x370] ;  /* 0x0000dc00ff057b82 */ /* 0x000e700000000800 */
[----:B------:R-:W0:Y:S08]  /*0690*/  LDC R7, c[0x0][0x374] ;  /* 0x0000dd00ff077b82 */ /* 0x000e300000000800 */
[----:B------:R-:W2:Y:S01]  /*06a0*/  LDC.64 R2, c[0x4][0x8] ;  /* 0x01000200ff027b82 */ /* 0x000ea20000000a00 */
[----:B0-----:R-:W-:Y:S01]  /*06b0*/  IMAD R0, R4, R7, R0 ;  /* 0x0000000704007224 */ /* 0x001fe200078e0200 */
[----:B------:R-:W-:-:S03]  /*06c0*/  MOV R7, 0x2 ;  /* 0x0000000200077802 */ /* 0x000fc60000000f00 */
[----:B-1----:R-:W-:-:S04]  /*06d0*/  IMAD R5, R0, R5, UR5 ;  /* 0x0000000500057e24 */ /* 0x002fc8000f8e0205 */
[----:B--2---:R-:W-:Y:S01]  /*06e0*/  IMAD.WIDE.U32 R2, R5, 0x4, R2 ;  /* 0x0000000405027825 */ /* 0x004fe200078e0002 */
        /* <DEDUP_REMOVED lines=13> */
.L_x_18:
        /* <DEDUP_REMOVED lines=12> */
.L_x_36:


//--------------------- .text._Z17naive_kernel_nvm3ffPfS_iii --------------------------
	.section	.text._Z17naive_kernel_nvm3ffPfS_iii,"ax",@progbits
	.align	128
        .global         _Z17naive_kernel_nvm3ffPfS_iii
        .type           _Z17naive_kernel_nvm3ffPfS_iii,@function
        .size           _Z17naive_kernel_nvm3ffPfS_iii,(.L_x_37 - _Z17naive_kernel_nvm3ffPfS_iii)
        .other          _Z17naive_kernel_nvm3ffPfS_iii,@"STO_CUDA_ENTRY STV_DEFAULT"
_Z17naive_kernel_nvm3ffPfS_iii:
.text._Z17naive_kernel_nvm3ffPfS_iii:
        /* <DEDUP_REMOVED lines=44> */
[----:B------:R0:W-:Y:S04]  /*02c0*/  STG.E desc[UR6][R14.64], R19 ;  /* 0x000000130e007986 */ /* 0x0001e8000c101906 */
[----:B------:R0:W-:Y:S01]  /*02d0*/  STG.E.EF desc[UR6][R14.64], RZ ;  /* 0x000000ff0e007986 */ /* 0x0001e2000c001906 */
[----:B------:R-:W-:Y:S06]  /*02e0*/  MEMBAR.SC.GPU ;  /* 0x0000000000007992 */ /* 0x000fec0000002000 */
[----:B------:R-:W-:-:S00]  /*02f0*/  ERRBAR ;  /* 0x00000000000079ab */ /* 0x000fc00000000000 */
[----:B------:R-:W-:Y:S06]  /*0300*/  CGAERRBAR ;  /* 0x00000000000075ab */ /* 0x000fec0000000000 */
[----:B------:R-:W-:Y:S01]  /*0310*/  CCTL.IVALL ;  /* 0x00000000ff00798f */ /* 0x000fe20002000000 */
.L_x_21:
[----:B------:R-:W-:Y:S05]  /*0320*/  BSYNC.RECONVERGENT B0 ;  /* 0x0000000000007941 */ /* 0x000fea0003800200 */
.L_x_20:
        /* <DEDUP_REMOVED lines=31> */
.L_x_19:
[----:B------:R-:W-:-:S04]  /*0520*/  IADD3 R7, PT, PT, -R7, RZ, RZ ;  /* 0x000000ff07077210 */ /* 0x000fc80007ffe1ff */
[----:B------:R-:W-:Y:S01]  /*0530*/  ISETP.NE.AND P0, PT, R6, R7, PT ;  /* 0x000000070600720c */ /* 0x000fe20003f05270 */
[----:B------:R-:W-:Y:S06]  /*0540*/  MEMBAR.SC.GPU ;  /* 0x0000000000007992 */ /* 0x000fec0000002000 */
[----:B------:R-:W-:-:S00]  /*0550*/  ERRBAR ;  /* 0x00000000000079ab */ /* 0x000fc00000000000 */
[----:B------:R-:W-:Y:S06]  /*0560*/  CGAERRBAR ;  /* 0x00000000000075ab */ /* 0x000fec0000000000 */
[----:B------:R-:W-:Y:S01]  /*0570*/  CCTL.IVALL ;  /* 0x00000000ff00798f */ /* 0x000fe20002000000 */
[----:B------:R-:W-:Y:S05]  /*0580*/  WARPSYNC.ALL ;  /* 0x0000000000007948 */ /* 0x000fea0003800000 */
[----:B------:R-:W-:Y:S06]  /*0590*/  BAR.SYNC.DEFER_BLOCKING 0x0 ;  /* 0x0000000000007b1d */ /* 0x000fec0000010000 */
[----:B------:R-:W-:Y:S05]  /*05a0*/  @P0 EXIT ;  /* 0x000000000000094d */ /* 0x000fea0003800000 */
[----:B------:R-:W1:Y:S01]  /*05b0*/  S2R R4, SR_CTAID.Z ;  /* 0x0000000000047919 */ /* 0x000e620000002700 */
[----:B------:R-:W2:Y:S08]  /*05c0*/  LDC R5, c[0x0][0x370] ;  /* 0x0000dc00ff057b82 */ /* 0x000eb00000000800 */
[----:B------:R-:W1:Y:S08]  /*05d0*/  LDC R7, c[0x0][0x374] ;  /* 0x0000dd00ff077b82 */ /* 0x000e700000000800 */
[----:B0-----:R-:W0:Y:S01]  /*05e0*/  LDC.64 R2, c[0x4][0x8] ;  /* 0x01000200ff027b82 */ /* 0x001e220000000a00 */
[----:B-1----:R-:W-:Y:S01]  /*05f0*/  IMAD R0, R4, R7, R0 ;  /* 0x0000000704007224 */ /* 0x002fe200078e0200 */
[----:B------:R-:W-:-:S03]  /*0600*/  MOV R7, 0x2 ;  /* 0x0000000200077802 */ /* 0x000fc60000000f00 */
[----:B--2---:R-:W-:-:S04]  /*0610*/  IMAD R5, R0, R5, UR5 ;  /* 0x0000000500057e24 */ /* 0x004fc8000f8e0205 */
        /* <DEDUP_REMOVED lines=8> */
.L_x_22:
        /* <DEDUP_REMOVED lines=14> */
.L_x_37:


//--------------------- .text._Z17naive_kernel_nvmgffPfS_iii --------------------------
	.section	.text._Z17naive_kernel_nvmgffPfS_iii,"ax",@progbits
	.align	128
        .global         _Z17naive_kernel_nvmgffPfS_iii
        .type           _Z17naive_kernel_nvmgffPfS_iii,@function
        .size           _Z17naive_kernel_nvmgffPfS_iii,(.L_x_38 - _Z17naive_kernel_nvmgffPfS_iii)
        .other          _Z17naive_kernel_nvmgffPfS_iii,@"STO_CUDA_ENTRY STV_DEFAULT"
_Z17naive_kernel_nvmgffPfS_iii:
.text._Z17naive_kernel_nvmgffPfS_iii:
[----:B------:R-:W-:Y:S01]  /*0000*/  LDC R1, c[0x0][0x37c] ;  /* 0x0000df00ff017b82 */ /* 0x000fe20000000800 */
[----:B------:R-:W0:Y:S01]  /*0010*/  S2R R15, SR_TID.X ;  /* 0x00000000000f7919 */ /* 0x000e220000002100 */
[----:B------:R-:W1:Y:S01]  /*0020*/  LDCU UR6, c[0x0][0x360] ;  /* 0x00006c00ff0677ac */ /* 0x000e620008000800 */
[----:B------:R-:W1:Y:S01]  /*0030*/  S2R R8, SR_TID.Z ;  /* 0x0000000000087919 */ /* 0x000e620000002300 */
[----:B------:R-:W2:Y:S01]  /*0040*/  LDCU UR7, c[0x0][0x364] ;  /* 0x00006c80ff0777ac */ /* 0x000ea20008000800 */
[----:B------:R-:W3:Y:S01]  /*0050*/  S2R R2, SR_TID.Y ;  /* 0x0000000000027919 */ /* 0x000ee20000002200 */
[----:B------:R-:W4:Y:S01]  /*0060*/  LDCU.64 UR4, c[0x0][0x358] ;  /* 0x00006b00ff0477ac */ /* 0x000f220008000a00 */
[----:B------:R-:W2:Y:S01]  /*0070*/  S2R R0, SR_CTAID.X ;  /* 0x0000000000007919 */ /* 0x000ea20000002500 */
[----:B------:R-:W4:Y:S01]  /*0080*/  S2R R6, SR_CTAID.Y ;  /* 0x0000000000067919 */ /* 0x000f220000002600 */
[----:B0-----:R-:W-:Y:S01]  /*0090*/  ISETP.GE.AND P0, PT, R15, 0x1, PT ;  /* 0x000000010f00780c */ /* 0x001fe20003f06270 */
[----:B-1----:R-:W-:-:S02]  /*00a0*/  IMAD R8, R8, UR6, RZ ;  /* 0x0000000608087c24 */ /* 0x002fc4000f8e02ff */
[----:B---3--:R-:W-:Y:S02]  /*00b0*/  IMAD R7, R2, UR6, R15 ;  /* 0x0000000602077c24 */ /* 0x008fe4000f8e020f */
[----:B--2---:R-:W-:-:S08]  /*00c0*/  IMAD R8, R8, UR7, RZ ;  /* 0x0000000708087c24 */ /* 0x004fd0000f8e02ff */
[----:B----4-:R-:W-:Y:S05]  /*00d0*/  @!P0 BRA `(.L_x_23) ;  /* 0x0000000400088947 */ /* 0x010fea0003800000 */
[----:B------:R-:W0:Y:S01]  /*00e0*/  LDC.64 R10, c[0x0][0x398] ;  /* 0x0000e600ff0a7b82 */ /* 0x000e220000000a00 */
[----:B------:R-:W-:Y:S02]  /*00f0*/  IADD3 R14, PT, PT, R0, 0x1, RZ ;  /* 0x00000001000e7810 */ /* 0x000fe40007ffe0ff */
[----:B------:R-:W-:-:S05]  /*0100*/  IADD3 R16, PT, PT, R6, 0x1, RZ ;  /* 0x0000000106107810 */ /* 0x000fca0007ffe0ff */
[----:B------:R-:W1:Y:S08]  /*0110*/  LDC.64 R2, c[0x0][0x390] ;  /* 0x0000e400ff027b82 */ /* 0x000e700000000a00 */
[----:B------:R-:W2:Y:S01]  /*0120*/  LDC.64 R12, c[0x4][RZ] ;  /* 0x01000000ff0c7b82 */ /* 0x000ea20000000a00 */
[----:B0-----:R-:W-:-:S07]  /*0130*/  IMAD R9, R16, R11, R14 ;  /* 0x0000000b10097224 */ /* 0x001fce00078e020e */
[----:B------:R-:W0:Y:S01]  /*0140*/  LDC.64 R4, c[0x0][0x388] ;  /* 0x0000e200ff047b82 */ /* 0x000e220000000a00 */
[----:B------:R-:W-:-:S04]  /*0150*/  IMAD R9, R9, R10, R15 ;  /* 0x0000000a09097224 */ /* 0x000fc800078e020f */
[----:B-1----:R-:W-:-:S05]  /*0160*/  IMAD.WIDE R2, R9, 0x4, R2 ;  /* 0x0000000409027825 */ /* 0x002fca00078e0202 */
[----:B------:R-:W3:Y:S01]  /*0170*/  LDG.E R19, desc[UR4][R2.64] ;  /* 0x0000000402137981 */ /* 0x000ee2000c1e1900 */
[----:B------:R-:W-:Y:S01]  /*0180*/  IADD3 R17, PT, PT, R6, 0x2, RZ ;  /* 0x0000000206117810 */ /* 0x000fe20007ffe0ff */
[----:B------:R-:W-:Y:S01]  /*0190*/  IMAD R16, R16, R11, R0 ;  /* 0x0000000b10107224 */ /* 0x000fe200078e0200 */
[----:B------:R-:W-:Y:S01]  /*01a0*/  IADD3 R18, PT, PT, -R8, RZ, RZ ;  /* 0x000000ff08127210 */ /* 0x000fe20007ffe1ff */
[----:B--2---:R-:W-:-:S03]  /*01b0*/  IMAD.WIDE R12, R9, 0x4, R12 ;  /* 0x00000004090c7825 */ /* 0x004fc600078e020c */
[----:B------:R-:W-:Y:S01]  /*01c0*/  ISETP.NE.AND P0, PT, R7, R18, PT ;  /* 0x000000120700720c */ /* 0x000fe20003f05270 */
[-CC-:B------:R-:W-:Y:S01]  /*01d0*/  IMAD R17, R17, R11.reuse, R14.reuse ;  /* 0x0000000b11117224 */ /* 0x180fe200078e020e */
[----:B------:R-:W-:Y:S01]  /*01e0*/  IADD3 R18, PT, PT, R16, 0x2, RZ ;  /* 0x0000000210127810 */ /* 0x000fe20007ffe0ff */
[----:B------:R-:W-:Y:S02]  /*01f0*/  IMAD R14, R6, R11, R14 ;  /* 0x0000000b060e7224 */ /* 0x000fe400078e020e */
[-CC-:B------:R-:W-:Y:S02]  /*0200*/  IMAD R11, R17, R10.reuse, R15.reuse ;  /* 0x0000000a110b7224 */ /* 0x180fe400078e020f */
[-CC-:B------:R-:W-:Y:S02]  /*0210*/  IMAD R21, R14, R10.reuse, R15.reuse ;  /* 0x0000000a0e157224 */ /* 0x180fe400078e020f */
[-CC-:B------:R-:W-:Y:S02]  /*0220*/  IMAD R17, R16, R10.reuse, R15.reuse ;  /* 0x0000000a10117224 */ /* 0x180fe400078e020f */
[----:B------:R-:W-:-:S02]  /*0230*/  IMAD R23, R18, R10, R15 ;  /* 0x0000000a12177224 */ /* 0x000fc400078e020f */
[----:B0-----:R-:W-:-:S04]  /*0240*/  IMAD.WIDE R14, R11, 0x4, R4 ;  /* 0x000000040b0e7825 */ /* 0x001fc800078e0204 */
[----:B------:R-:W-:Y:S01]  /*0250*/  IMAD.WIDE R10, R21, 0x4, R4 ;  /* 0x00000004150a7825 */ /* 0x000fe200078e0204 */
[----:B---3--:R0:W-:Y:S01]  /*0260*/  STG.E.STRONG.SYS desc[UR4][R12.64], R19 ;  /* 0x000000130c007986 */ /* 0x0081e2000c115904 */
[----:B------:R-:W-:Y:S06]  /*0270*/  MEMBAR.SC.GPU ;  /* 0x0000000000007992 */ /* 0x000fec0000002000 */
[----:B------:R-:W-:-:S00]  /*0280*/  ERRBAR ;  /* 0x00000000000079ab */ /* 0x000fc00000000000 */
[----:B------:R-:W-:Y:S06]  /*0290*/  CGAERRBAR ;  /* 0x00000000000075ab */ /* 0x000fec0000000000 */
[----:B------:R-:W-:Y:S01]  /*02a0*/  CCTL.IVALL ;  /* 0x00000000ff00798f */ /* 0x000fe20002000000 */
[----:B------:R-:W-:Y:S05]  /*02b0*/  WARPSYNC.ALL ;  /* 0x0000000000007948 */ /* 0x000fea0003800000 */
[----:B------:R-:W-:Y:S06]  /*02c0*/  BAR.SYNC.DEFER_BLOCKING 0x0 ;  /* 0x0000000000007b1d */ /* 0x000fec0000010000 */
[----:B------:R-:W-:Y:S04]  /*02d0*/  BSSY.RECONVERGENT B0, `(.L_x_24) ;  /* 0x000000f000007945 */ /* 0x000fe80003800200 */
[----:B------:R-:W-:Y:S05]  /*02e0*/  @P0 BRA `(.L_x_25) ;  /* 0x0000000000340947 */ /* 0x000fea0003800000 */
[----:B0-----:R-:W0:Y:S01]  /*02f0*/  S2R R19, SR_CTAID.Z ;  /* 0x0000000000137919 */ /* 0x001e220000002700 */
[----:B------:R-:W1:Y:S01]  /*0300*/  LDCU UR6, c[0x0][0x370] ;  /* 0x00006e00ff0677ac */ /* 0x000e620008000800 */
[----:B------:R-:W2:Y:S01]  /*0310*/  LDC.64 R12, c[0x4][0x8] ;  /* 0x01000200ff0c7b82 */ /* 0x000ea20000000a00 */
[----:B------:R-:W-:Y:S01]  /*0320*/  HFMA2 R21, -RZ, RZ, 0, 5.9604644775390625e-08 ;  /* 0x00000001ff157431 */ /* 0x000fe200000001ff */
[----:B------:R-:W0:Y:S02]  /*0330*/  LDCU UR7, c[0x0][0x374] ;  /* 0x00006e80ff0777ac */ /* 0x000e240008000800 */
[----:B0-----:R-:W-:-:S04]  /*0340*/  IMAD R19, R19, UR7, R6 ;  /* 0x0000000713137c24 */ /* 0x001fc8000f8e0206 */
[----:B-1----:R-:W-:-:S04]  /*0350*/  IMAD R19, R19, UR6, R0 ;  /* 0x0000000613137c24 */ /* 0x002fc8000f8e0200 */
[----:B--2---:R-:W-:-:S05]  /*0360*/  IMAD.WIDE.U32 R12, R19, 0x4, R12 ;  /* 0x00000004130c7825 */ /* 0x004fca00078e000c */
[----:B------:R1:W-:Y:S01]  /*0370*/  STG.E.STRONG.SYS desc[UR4][R12.64], R21 ;  /* 0x000000150c007986 */ /* 0x0003e2000c115904 */
[----:B------:R-:W-:Y:S06]  /*0380*/  MEMBAR.SC.GPU ;  /* 0x0000000000007992 */ /* 0x000fec0000002000 */
[----:B------:R-:W-:-:S00]  /*0390*/  ERRBAR ;  /* 0x00000000000079ab */ /* 0x000fc00000000000 */
[----:B------:R-:W-:Y:S06]  /*03a0*/  CGAERRBAR ;  /* 0x00000000000075ab */ /* 0x000fec0000000000 */
[----:B------:R-:W-:Y:S01]  /*03b0*/  CCTL.IVALL ;  /* 0x00000000ff00798f */ /* 0x000fe20002000000 */
.L_x_25:
[----:B------:R-:W-:Y:S05]  /*03c0*/  BSYNC.RECONVERGENT B0 ;  /* 0x0000000000007941 */ /* 0x000fea0003800200 */
.L_x_24:
[--C-:B01----:R-:W-:Y:S01]  /*03d0*/  IMAD.WIDE R12, R23, 0x4, R4.reuse ;  /* 0x00000004170c7825 */ /* 0x103fe200078e0204 */
[----:B------:R-:W2:Y:S01]  /*03e0*/  LDG.E R15, desc[UR4][R14.64] ;  /* 0x000000040e0f7981 */ /* 0x000ea2000c1e1900 */
[----:B------:R-:W0:Y:S03]  /*03f0*/  LDCU.64 UR6, c[0x0][0x380] ;  /* 0x00007000ff0677ac */ /* 0x000e260008000a00 */
[----:B------:R-:W2:Y:S01]  /*0400*/  LDG.E R10, desc[UR4][R10.64] ;  /* 0x000000040a0a7981 */ /* 0x000ea2000c1e1900 */
[----:B------:R-:W-:-:S03]  /*0410*/  IMAD.WIDE R16, R17, 0x4, R4 ;  /* 0x0000000411107825 */ /* 0x000fc600078e0204 */
[----:B------:R-:W3:Y:S01]  /*0420*/  LDG.E R12, desc[UR4][R12.64] ;  /* 0x000000040c0c7981 */ /* 0x000ee2000c1e1900 */
[----:B------:R-:W-:-:S03]  /*0430*/  IMAD.WIDE R4, R9, 0x4, R4 ;  /* 0x0000000409047825 */ /* 0x000fc600078e0204 */
[----:B------:R-:W4:Y:S04]  /*0440*/  LDG.E R16, desc[UR4][R16.64] ;  /* 0x0000000410107981 */ /* 0x000f28000c1e1900 */
[----:B------:R-:W5:Y:S04]  /*0450*/  LDG.E R18, desc[UR4][R4.64+0x4] ;  /* 0x0000040404127981 */ /* 0x000f68000c1e1900 */
[----:B------:R-:W0:Y:S04]  /*0460*/  LDG.E R9, desc[UR4][R4.64] ;  /* 0x0000000404097981 */ /* 0x000e28000c1e1900 */
[----:B------:R-:W5:Y:S01]  /*0470*/  LDG.E R20, desc[UR4][R4.64+-0x4] ;  /* 0xfffffc0404147981 */ /* 0x000f62000c1e1900 */
[----:B--2---:R-:W-:-:S04]  /*0480*/  FADD R15, R10, R15 ;  /* 0x0000000f0a0f7221 */ /* 0x004fc80000000000 */
[----:B---3--:R-:W-:-:S04]  /*0490*/  FADD R15, R15, R12 ;  /* 0x0000000c0f0f7221 */ /* 0x008fc80000000000 */
[----:B----4-:R-:W-:-:S04]  /*04a0*/  FADD R15, R15, R16 ;  /* 0x000000100f0f7221 */ /* 0x010fc80000000000 */
[----:B-----5:R-:W-:Y:S01]  /*04b0*/  FADD R15, R15, R18 ;  /* 0x000000120f0f7221 */ /* 0x020fe20000000000 */
[----:B0-----:R-:W-:-:S03]  /*04c0*/  FMUL R10, R9, UR6 ;  /* 0x00000006090a7c20 */ /* 0x001fc60008400000 */
[----:B------:R-:W-:-:S04]  /*04d0*/  FADD R15, R15, R20 ;  /* 0x000000140f0f7221 */ /* 0x000fc80000000000 */
[----:B------:R-:W-:-:S05]  /*04e0*/  FFMA R15, R15, UR7, -R10 ;  /* 0x000000070f0f7c23 */ /* 0x000fca000800080a */
[----:B------:R0:W-:Y:S02]  /*04f0*/  STG.E.STRONG.SYS desc[UR4][R2.64], R15 ;  /* 0x0000000f02007986 */ /* 0x0001e4000c115904 */
.L_x_23:
        /* <DEDUP_REMOVED lines=10> */
[----:B------:R-:W2:Y:S01]  /*05a0*/  LDCU UR6, c[0x0][0x370] ;  /* 0x00006e00ff0677ac */ /* 0x000ea20008000800 */
[----:B0-----:R-:W0:Y:S01]  /*05b0*/  LDC.64 R2, c[0x4][0x8] ;  /* 0x01000200ff027b82 */ /* 0x001e220000000a00 */
[----:B------:R-:W-:Y:S01]  /*05c0*/  MOV R7, 0x2 ;  /* 0x0000000200077802 */ /* 0x000fe20000000f00 */
[----:B------:R-:W1:Y:S02]  /*05d0*/  LDCU UR7, c[0x0][0x374] ;  /* 0x00006e80ff0777ac */ /* 0x000e640008000800 */
[----:B-1----:R-:W-:-:S04]  /*05e0*/  IMAD R5, R5, UR7, R6 ;  /* 0x0000000705057c24 */ /* 0x002fc8000f8e0206 */
[----:B--2---:R-:W-:-:S04]  /*05f0*/  IMAD R5, R5, UR6, R0 ;  /* 0x0000000605057c24 */ /* 0x004fc8000f8e0200 */
[----:B0-----:R-:W-:-:S05]  /*0600*/  IMAD.WIDE.U32 R2, R5, 0x4, R2 ;  /* 0x0000000405027825 */ /* 0x001fca00078e0002 */
[----:B------:R-:W-:Y:S01]  /*0610*/  STG.E.STRONG.SYS desc[UR4][R2.64], R7 ;  /* 0x0000000702007986 */ /* 0x000fe2000c115904 */
[----:B------:R-:W-:Y:S06]  /*0620*/  MEMBAR.SC.GPU ;  /* 0x0000000000007992 */ /* 0x000fec0000002000 */
[----:B------:R-:W-:-:S00]  /*0630*/  ERRBAR ;  /* 0x00000000000079ab */ /* 0x000fc00000000000 */
[----:B------:R-:W-:Y:S06]  /*0640*/  CGAERRBAR ;  /* 0x00000000000075ab */ /* 0x000fec0000000000 */
[----:B------:R-:W-:Y:S01]  /*0650*/  CCTL.IVALL ;  /* 0x00000000ff00798f */ /* 0x000fe20002000000 */
[----:B------:R-:W-:Y:S05]  /*0660*/  EXIT ;  /* 0x000000000000794d */ /* 0x000fea0003800000 */
.L_x_26:
        /* <DEDUP_REMOVED lines=9> */
.L_x_38:


//--------------------- .text._Z17naive_kernel_nvm2ffPfS_iii --------------------------
	.section	.text._Z17naive_kernel_nvm2ffPfS_iii,"ax",@progbits
	.align	128
        .global         _Z17naive_kernel_nvm2ffPfS_iii
        .type           _Z17naive_kernel_nvm2ffPfS_iii,@function
        .size           _Z17naive_kernel_nvm2ffPfS_iii,(.L_x_39 - _Z17naive_kernel_nvm2ffPfS_iii)
        .other          _Z17naive_kernel_nvm2ffPfS_iii,@"STO_CUDA_ENTRY STV_DEFAULT"
_Z17naive_kernel_nvm2ffPfS_iii:
.text._Z17naive_kernel_nvm2ffPfS_iii:
[----:B------:R-:W-:Y:S01]  /*0000*/  LDC R1, c[0x0][0x37c] ;  /* 0x0000df00ff017b82 */ /* 0x000fe20000000800 */
[----:B------:R-:W0:Y:S02]  /*0010*/  S2R R7, SR_TID.X ;  /* 0x0000000000077919 */ /* 0x000e240000002100 */
[----:B0-----:R-:W-:-:S13]  /*0020*/  ISETP.GE.AND P0, PT, R7, 0x1, PT ;  /* 0x000000010700780c */ /* 0x001fda0003f06270 */
[----:B------:R-:W-:Y:S05]  /*0030*/  @!P0 EXIT ;  /* 0x000000000000894d */ /* 0x000fea0003800000 */
[----:B------:R-:W0:Y:S01]  /*0040*/  S2R R8, SR_CTAID.Y ;  /* 0x0000000000087919 */ /* 0x000e220000002600 */
[----:B------:R-:W1:Y:S01]  /*0050*/  S2UR UR5, SR_CTAID.X ;  /* 0x00000000000579c3 */ /* 0x000e620000002500 */
[----:B------:R-:W2:Y:S01]  /*0060*/  LDCU.64 UR6, c[0x0][0x358] ;  /* 0x00006b00ff0677ac */ /* 0x000ea20008000a00 */
[----:B------:R-:W3:Y:S06]  /*0070*/  LDCU.64 UR8, c[0x0][0x380] ;  /* 0x00007000ff0877ac */ /* 0x000eec0008000a00 */
[----:B------:R-:W4:Y:S08]  /*0080*/  LDC.64 R4, c[0x0][0x398] ;  /* 0x0000e600ff047b82 */ /* 0x000f300000000a00 */
[----:B------:R-:W5:Y:S01]  /*0090*/  LDC.64 R2, c[0x0][0x388] ;  /* 0x0000e200ff027b82 */ /* 0x000f620000000a00 */
[----:B-1----:R-:W-:Y:S01]  /*00a0*/  UIADD3 UR4, UPT, UPT, UR5, 0x1, URZ ;  /* 0x0000000105047890 */ /* 0x002fe2000fffe0ff */
[----:B0-----:R-:W-:-:S02]  /*00b0*/  IADD3 R6, PT, PT, R8, 0x2, RZ ;  /* 0x0000000208067810 */ /* 0x001fc40007ffe0ff */
[----:B------:R-:W-:-:S03]  /*00c0*/  IADD3 R0, PT, PT, R8, 0x1, RZ ;  /* 0x0000000108007810 */ /* 0x000fc60007ffe0ff */
[-C--:B----4-:R-:W-:Y:S02]  /*00d0*/  IMAD R8, R8, R5.reuse, UR4 ;  /* 0x0000000408087e24 */ /* 0x090fe4000f8e0205 */
[-C--:B------:R-:W-:Y:S02]  /*00e0*/  IMAD R6, R6, R5.reuse, UR4 ;  /* 0x0000000406067e24 */ /* 0x080fe4000f8e0205 */
[----:B------:R-:W-:Y:S02]  /*00f0*/  IMAD R12, R0, R5, UR5 ;  /* 0x00000005000c7e24 */ /* 0x000fe4000f8e0205 */
[-CC-:B------:R-:W-:Y:S02]  /*0100*/  IMAD R9, R6, R4.reuse, R7.reuse ;  /* 0x0000000406097224 */ /* 0x180fe400078e0207 */
[----:B------:R-:W-:Y:S01]  /*0110*/  IMAD R11, R8, R4, R7 ;  /* 0x00000004080b7224 */ /* 0x000fe200078e0207 */
[----:B------:R-:W-:Y:S01]  /*0120*/  IADD3 R6, PT, PT, R12, 0x2, RZ ;  /* 0x000000020c067810 */ /* 0x000fe20007ffe0ff */
[----:B-----5:R-:W-:-:S04]  /*0130*/  IMAD.WIDE R8, R9, 0x4, R2 ;  /* 0x0000000409087825 */ /* 0x020fc800078e0202 */
[-C--:B------:R-:W-:Y:S02]  /*0140*/  IMAD R13, R6, R4.reuse, R7 ;  /* 0x00000004060d7224 */ /* 0x080fe400078e0207 */
[----:B------:R-:W-:Y:S01]  /*0150*/  IMAD.WIDE R10, R11, 0x4, R2 ;  /* 0x000000040b0a7825 */ /* 0x000fe200078e0202 */
[----:B--2---:R0:W2:Y:S03]  /*0160*/  LDG.E R9, desc[UR6][R8.64] ;  /* 0x0000000608097981 */ /* 0x0040a6000c1e1900 */
[----:B------:R-:W-:Y:S02]  /*0170*/  IMAD R15, R12, R4, R7 ;  /* 0x000000040c0f7224 */ /* 0x000fe400078e0207 */
[----:B------:R-:W-:Y:S01]  /*0180*/  IMAD.WIDE R12, R13, 0x4, R2 ;  /* 0x000000040d0c7825 */ /* 0x000fe200078e0202 */
[----:B------:R-:W2:Y:S03]  /*0190*/  LDG.E R10, desc[UR6][R10.64] ;  /* 0x000000060a0a7981 */ /* 0x000ea6000c1e1900 */
[----:B------:R-:W-:-:S02]  /*01a0*/  IMAD R5, R0, R5, UR4 ;  /* 0x0000000400057e24 */ /* 0x000fc4000f8e0205 */
[----:B------:R-:W-:Y:S01]  /*01b0*/  IMAD.WIDE R14, R15, 0x4, R2 ;  /* 0x000000040f0e7825 */ /* 0x000fe200078e0202 */
[----:B------:R-:W4:Y:S03]  /*01c0*/  LDG.E R12, desc[UR6][R12.64] ;  /* 0x000000060c0c7981 */ /* 0x000f26000c1e1900 */
[----:B------:R-:W-:Y:S02]  /*01d0*/  IMAD R5, R5, R4, R7 ;  /* 0x0000000405057224 */ /* 0x000fe400078e0207 */
[----:B------:R-:W5:Y:S02]  /*01e0*/  LDG.E R14, desc[UR6][R14.64] ;  /* 0x000000060e0e7981 */ /* 0x000f64000c1e1900 */
[----:B------:R-:W-:Y:S01]  /*01f0*/  IMAD.WIDE R16, R5, 0x4, R2 ;  /* 0x0000000405107825 */ /* 0x000fe200078e0202 */
[----:B------:R-:W1:Y:S01]  /*0200*/  S2R R6, SR_TID.Z ;  /* 0x0000000000067919 */ /* 0x000e620000002300 */
[----:B0-----:R-:W0:Y:S01]  /*0210*/  S2R R8, SR_TID.Y ;  /* 0x0000000000087919 */ /* 0x001e220000002200 */
[----:B------:R-:W3:Y:S01]  /*0220*/  LDCU UR4, c[0x0][0x360] ;  /* 0x00006c00ff0477ac */ /* 0x000ee20008000800 */
[----:B------:R-:W0:Y:S01]  /*0230*/  LDC.64 R2, c[0x0][0x390] ;  /* 0x0000e400ff027b82 */ /* 0x000e220000000a00 */
[----:B------:R-:W5:Y:S04]  /*0240*/  LDG.E R0, desc[UR6][R16.64+0x4] ;  /* 0x0000040610007981 */ /* 0x000f68000c1e1900 */
[----:B------:R-:W5:Y:S04]  /*0250*/  LDG.E R19, desc[UR6][R16.64+-0x4] ;  /* 0xfffffc0610137981 */ /* 0x000f68000c1e1900 */
[----:B------:R-:W5:Y:S01]  /*0260*/  LDG.E R4, desc[UR6][R16.64] ;  /* 0x0000000610047981 */ /* 0x000f62000c1e1900 */
[----:B------:R-:W0:Y:S01]  /*0270*/  LDCU UR5, c[0x0][0x364] ;  /* 0x00006c80ff0577ac */ /* 0x000e220008000800 */
[----:B---3--:R-:W-:-:S06]  /*0280*/  UIADD3 UR10, UPT, UPT, -UR4, URZ, URZ ;  /* 0x000000ff040a7290 */ /* 0x008fcc000fffe1ff */
[----:B-1----:R-:W-:Y:S02]  /*0290*/  IMAD R6, R6, UR10, RZ ;  /* 0x0000000a06067c24 */ /* 0x002fe4000f8e02ff */
[----:B0-----:R-:W-:Y:S02]  /*02a0*/  IMAD R7, R8, UR4, R7 ;  /* 0x0000000408077c24 */ /* 0x001fe4000f8e0207 */
[----:B------:R-:W-:-:S05]  /*02b0*/  IMAD R6, R6, UR5, RZ ;  /* 0x0000000506067c24 */ /* 0x000fca000f8e02ff */
[----:B------:R-:W-:Y:S01]  /*02c0*/  ISETP.NE.AND P0, PT, R7, R6, PT ;  /* 0x000000060700720c */ /* 0x000fe20003f05270 */
[----:B------:R-:W-:-:S04]  /*02d0*/  IMAD.WIDE R2, R5, 0x4, R2 ;  /* 0x0000000405027825 */ /* 0x000fc800078e0202 */
[----:B--2---:R-:W-:-:S04]  /*02e0*/  FADD R9, R10, R9 ;  /* 0x000000090a097221 */ /* 0x004fc80000000000 */
[----:B----4-:R-:W-:-:S04]  /*02f0*/  FADD R9, R9, R12 ;  /* 0x0000000c09097221 */ /* 0x010fc80000000000 */
[----:B-----5:R-:W-:-:S04]  /*0300*/  FADD R9, R9, R14 ;  /* 0x0000000e09097221 */ /* 0x020fc80000000000 */
[----:B------:R-:W-:-:S04]  /*0310*/  FADD R0, R9, R0 ;  /* 0x0000000009007221 */ /* 0x000fc80000000000 */
[----:B------:R-:W-:Y:S01]  /*0320*/  FADD R0, R0, R19 ;  /* 0x0000001300007221 */ /* 0x000fe20000000000 */
[----:B------:R-:W-:-:S04]  /*0330*/  FMUL R7, R4, UR8 ;  /* 0x0000000804077c20 */ /* 0x000fc80008400000 */
[----:B------:R-:W-:-:S05]  /*0340*/  FFMA R7, R0, UR9, -R7 ;  /* 0x0000000900077c23 */ /* 0x000fca0008000807 */
[----:B------:R-:W-:Y:S01]  /*0350*/  STG.E desc[UR6][R2.64], R7 ;  /* 0x0000000702007986 */ /* 0x000fe2000c101906 */
[----:B------:R-:W-:Y:S01]  /*0360*/  @!P0 CS2R R4, SRZ ;  /* 0x0000000000048805 */ /* 0x000fe2000001ff00 */
[----:B------:R-:W-:Y:S01]  /*0370*/  BAR.SYNC.DEFER_BLOCKING 0x0 ;  /* 0x0000000000007b1d */ /* 0x000fe20000010000 */
[----:B------:R-:W-:-:S05]  /*0380*/  CS2R R8, SRZ ;  /* 0x0000000000087805 */ /* 0x000fca000001ff00 */
[----:B------:R-:W-:Y:S01]  /*0390*/  @!P0 STG.E.STRONG.GPU desc[UR6][R4.64], RZ ;  /* 0x000000ff04008986 */ /* 0x000fe2000c10f906 */
        /* <DEDUP_REMOVED lines=10> */
.L_x_27:
        /* <DEDUP_REMOVED lines=12> */
.L_x_39:


//--------------------- .text._Z17naive_kernel_nvm1ffPfS_iii --------------------------
	.section	.text._Z17naive_kernel_nvm1ffPfS_iii,"ax",@progbits
	.align	128
        .global         _Z17naive_kernel_nvm1ffPfS_iii
        .type           _Z17naive_kernel_nvm1ffPfS_iii,@function
        .size           _Z17naive_kernel_nvm1ffPfS_iii,(.L_x_40 - _Z17naive_kernel_nvm1ffPfS_iii)
        .other          _Z17naive_kernel_nvm1ffPfS_iii,@"STO_CUDA_ENTRY STV_DEFAULT"
_Z17naive_kernel_nvm1ffPfS_iii:
.text._Z17naive_kernel_nvm1ffPfS_iii:
        /* <DEDUP_REMOVED lines=55> */
[----:B------:R-:W-:Y:S06]  /*0370*/  BAR.SYNC.DEFER_BLOCKING 0x0 ;  /* 0x0000000000007b1d */ /* 0x000fec0000010000 */
[----:B------:R-:W-:Y:S01]  /*0380*/  @!P0 STG.E.STRONG.GPU desc[UR6][R4.64], RZ ;  /* 0x000000ff04008986 */ /* 0x000fe2000c10f906 */
[----:B------:R-:W-:Y:S06]  /*0390*/  MEMBAR.SC.GPU ;  /* 0x0000000000007992 */ /* 0x000fec0000002000 */
[----:B------:R-:W-:-:S00]  /*03a0*/  ERRBAR ;  /* 0x00000000000079ab */ /* 0x000fc00000000000 */
[----:B------:R-:W-:Y:S06]  /*03b0*/  CGAERRBAR ;  /* 0x00000000000075ab */ /* 0x000fec0000000000 */
[----:B------:R-:W-:Y:S01]  /*03c0*/  CCTL.IVALL ;  /* 0x00000000ff00798f */ /* 0x000fe20002000000 */
[----:B------:R-:W-:Y:S05]  /*03d0*/  EXIT ;  /* 0x000000000000794d */ /* 0x000fea0003800000 */
.L_x_28:
        /* <DEDUP_REMOVED lines=10> */
.L_x_40:


//--------------------- .text._Z17naive_kernel_nvmuffPfS_iii --------------------------
	.section	.text._Z17naive_kernel_nvmuffPfS_iii,"ax",@progbits
	.align	128
        .global         _Z17naive_kernel_nvmuffPfS_iii
        .type           _Z17naive_kernel_nvmuffPfS_iii,@function
        .size           _Z17naive_kernel_nvmuffPfS_iii,(.L_x_41 - _Z17naive_kernel_nvmuffPfS_iii)
        .other          _Z17naive_kernel_nvmuffPfS_iii,@"STO_CUDA_ENTRY STV_DEFAULT"
_Z17naive_kernel_nvmuffPfS_iii:
.text._Z17naive_kernel_nvmuffPfS_iii:
[----:B------:R-:W-:Y:S01]  /*0000*/  LDC R1, c[0x0][0x37c] ;  /* 0x0000df00ff017b82 */ /* 0x000fe20000000800 */
[----:B------:R-:W0:Y:S02]  /*0010*/  S2R R12, SR_TID.X ;  /* 0x00000000000c7919 */ /* 0x000e240000002100 */
[----:B0-----:R-:W-:-:S13]  /*0020*/  ISETP.GE.AND P0, PT, R12, 0x1, PT ;  /* 0x000000010c00780c */ /* 0x001fda0003f06270 */
[----:B------:R-:W-:Y:S05]  /*0030*/  @!P0 EXIT ;  /* 0x000000000000894d */ /* 0x000fea0003800000 */
[----:B------:R-:W0:Y:S01]  /*0040*/  S2R R8, SR_CTAID.Y ;  /* 0x0000000000087919 */ /* 0x000e220000002600 */
[----:B------:R-:W1:Y:S01]  /*0050*/  S2UR UR5, SR_CTAID.X ;  /* 0x00000000000579c3 */ /* 0x000e620000002500 */
[----:B------:R-:W2:Y:S07]  /*0060*/  LDCU.64 UR6, c[0x0][0x358] ;  /* 0x00006b00ff0677ac */ /* 0x000eae0008000a00 */
[----:B------:R-:W3:Y:S08]  /*0070*/  LDC.64 R4, c[0x0][0x398] ;  /* 0x0000e600ff047b82 */ /* 0x000ef00000000a00 */
[----:B------:R-:W4:Y:S01]  /*0080*/  LDC.64 R2, c[0x0][0x388] ;  /* 0x0000e200ff027b82 */ /* 0x000f220000000a00 */
[----:B-1----:R-:W-:Y:S01]  /*0090*/  UIADD3 UR4, UPT, UPT, UR5, 0x1, URZ ;  /* 0x0000000105047890 */ /* 0x002fe2000fffe0ff */
[----:B0-----:R-:W-:-:S05]  /*00a0*/  IADD3 R0, PT, PT, R8, 0x1, RZ ;  /* 0x0000000108007810 */ /* 0x001fca0007ffe0ff */
[CC--:B---3--:R-:W-:Y:S01]  /*00b0*/  IMAD R9, R8.reuse, R5.reuse, UR4 ;  /* 0x0000000408097e24 */ /* 0x0c8fe2000f8e0205 */
[----:B------:R-:W-:Y:S01]  /*00c0*/  IADD3 R6, PT, PT, R8, 0x2, RZ ;  /* 0x0000000208067810 */ /* 0x000fe20007ffe0ff */
[----:B------:R-:W-:-:S04]  /*00d0*/  IMAD R11, R0, R5, UR5 ;  /* 0x00000005000b7e24 */ /* 0x000fc8000f8e0205 */
[----:B------:R-:W-:Y:S02]  /*00e0*/  IMAD R7, R6, R5, UR4 ;  /* 0x0000000406077e24 */ /* 0x000fe4000f8e0205 */
[-CC-:B------:R-:W-:Y:S01]  /*00f0*/  IMAD R9, R9, R4.reuse, R12.reuse ;  /* 0x0000000409097224 */ /* 0x180fe200078e020c */
[----:B------:R-:W-:Y:S01]  /*0100*/  IADD3 R13, PT, PT, R11, 0x2, RZ ;  /* 0x000000020b0d7810 */ /* 0x000fe20007ffe0ff */
[----:B------:R-:W-:Y:S02]  /*0110*/  IMAD R7, R7, R4, R12 ;  /* 0x0000000407077224 */ /* 0x000fe400078e020c */
[----:B----4-:R-:W-:-:S04]  /*0120*/  IMAD.WIDE R8, R9, 0x4, R2 ;  /* 0x0000000409087825 */ /* 0x010fc800078e0202 */
[----:B------:R-:W-:Y:S02]  /*0130*/  IMAD.WIDE R6, R7, 0x4, R2 ;  /* 0x0000000407067825 */ /* 0x000fe400078e0202 */
[----:B--2---:R-:W2:Y:S02]  /*0140*/  LDG.E R8, desc[UR6][R8.64] ;  /* 0x0000000608087981 */ /* 0x004ea4000c1e1900 */
[-CC-:B------:R-:W-:Y:S02]  /*0150*/  IMAD R13, R13, R4.reuse, R12.reuse ;  /* 0x000000040d0d7224 */ /* 0x180fe400078e020c */
[----:B------:R-:W-:Y:S01]  /*0160*/  IMAD R15, R0, R5, UR4 ;  /* 0x00000004000f7e24 */ /* 0x000fe2000f8e0205 */
[----:B------:R-:W2:Y:S01]  /*0170*/  LDG.E R7, desc[UR6][R6.64] ;  /* 0x0000000606077981 */ /* 0x000ea2000c1e1900 */
[----:B------:R-:W-:Y:S01]  /*0180*/  IMAD R5, R11, R4, R12 ;  /* 0x000000040b057224 */ /* 0x000fe200078e020c */
[----:B------:R-:W0:Y:S01]  /*0190*/  LDCU.64 UR4, c[0x0][0x380] ;  /* 0x00007000ff0477ac */ /* 0x000e220008000a00 */
[----:B------:R-:W-:-:S04]  /*01a0*/  IMAD.WIDE R10, R13, 0x4, R2 ;  /* 0x000000040d0a7825 */ /* 0x000fc800078e0202 */
[----:B------:R-:W-:Y:S02]  /*01b0*/  IMAD R15, R15, R4, R12 ;  /* 0x000000040f0f7224 */ /* 0x000fe400078e020c */
[--C-:B------:R-:W-:Y:S01]  /*01c0*/  IMAD.WIDE R4, R5, 0x4, R2.reuse ;  /* 0x0000000405047825 */ /* 0x100fe200078e0202 */
[----:B------:R-:W3:Y:S03]  /*01d0*/  LDG.E R10, desc[UR6][R10.64] ;  /* 0x000000060a0a7981 */ /* 0x000ee6000c1e1900 */
[C---:B------:R-:W-:Y:S02]  /*01e0*/  IMAD.WIDE R12, R15.reuse, 0x4, R2 ;  /* 0x000000040f0c7825 */ /* 0x040fe400078e0202 */
[----:B------:R-:W4:Y:S01]  /*01f0*/  LDG.E R4, desc[UR6][R4.64] ;  /* 0x0000000604047981 */ /* 0x000f22000c1e1900 */
[----:B------:R-:W1:Y:S03]  /*0200*/  LDC.64 R2, c[0x0][0x390] ;  /* 0x0000e400ff027b82 */ /* 0x000e660000000a00 */
[----:B------:R-:W5:Y:S04]  /*0210*/  LDG.E R0, desc[UR6][R12.64+0x4] ;  /* 0x000004060c007981 */ /* 0x000f68000c1e1900 */
[----:B------:R-:W0:Y:S04]  /*0220*/  LDG.E R14, desc[UR6][R12.64] ;  /* 0x000000060c0e7981 */ /* 0x000e28000c1e1900 */
[----:B------:R-:W5:Y:S01]  /*0230*/  LDG.E R17, desc[UR6][R12.64+-0x4] ;  /* 0xfffffc060c117981 */ /* 0x000f62000c1e1900 */
[----:B-1----:R-:W-:-:S04]  /*0240*/  IMAD.WIDE R2, R15, 0x4, R2 ;  /* 0x000000040f027825 */ /* 0x002fc800078e0202 */
[----:B--2---:R-:W-:-:S04]  /*0250*/  FADD R7, R8, R7 ;  /* 0x0000000708077221 */ /* 0x004fc80000000000 */
[----:B---3--:R-:W-:-:S04]  /*0260*/  FADD R7, R7, R10 ;  /* 0x0000000a07077221 */ /* 0x008fc80000000000 */
[----:B----4-:R-:W-:-:S04]  /*0270*/  FADD R7, R7, R4 ;  /* 0x0000000407077221 */ /* 0x010fc80000000000 */
[----:B-----5:R-:W-:Y:S01]  /*0280*/  FADD R0, R7, R0 ;  /* 0x0000000007007221 */ /* 0x020fe20000000000 */
[----:B0-----:R-:W-:-:S03]  /*0290*/  FMUL R7, R14, UR4 ;  /* 0x000000040e077c20 */ /* 0x001fc60008400000 */
[----:B------:R-:W-:-:S04]  /*02a0*/  FADD R0, R0, R17 ;  /* 0x0000001100007221 */ /* 0x000fc80000000000 */
[----:B------:R-:W-:-:S05]  /*02b0*/  FFMA R7, R0, UR5, -R7 ;  /* 0x0000000500077c23 */ /* 0x000fca0008000807 */
[----:B------:R-:W-:Y:S04]  /*02c0*/  STG.E desc[UR6][R2.64], R7 ;  /* 0x0000000702007986 */ /* 0x000fe8000c101906 */
[----:B------:R-:W-:Y:S01]  /*02d0*/  STG.E.EF desc[UR6][R2.64], RZ ;  /* 0x000000ff02007986 */ /* 0x000fe2000c001906 */
[----:B------:R-:W-:Y:S01]  /*02e0*/  CS2R R4, SRZ ;  /* 0x0000000000047805 */ /* 0x000fe2000001ff00 */
        /* <DEDUP_REMOVED lines=10> */
.L_x_29:
        /* <DEDUP_REMOVED lines=15> */
.L_x_41:


//--------------------- .text._Z17naive_kernel_nvmoffPfS_iii --------------------------
	.section	.text._Z17naive_kernel_nvmoffPfS_iii,"ax",@progbits
	.align	128
        .global         _Z17naive_kernel_nvmoffPfS_iii
        .type           _Z17naive_kernel_nvmoffPfS_iii,@function
        .size           _Z17naive_kernel_nvmoffPfS_iii,(.L_x_42 - _Z17naive_kernel_nvmoffPfS_iii)
        .other          _Z17naive_kernel_nvmoffPfS_iii,@"STO_CUDA_ENTRY STV_DEFAULT"
_Z17naive_kernel_nvmoffPfS_iii:
.text._Z17naive_kernel_nvmoffPfS_iii:
        /* <DEDUP_REMOVED lines=46> */
[----:B------:R-:W-:Y:S06]  /*02e0*/  MEMBAR.SC.GPU ;  /* 0x0000000000007992 */ /* 0x000fec0000002000 */
[----:B------:R-:W-:-:S00]  /*02f0*/  ERRBAR ;  /* 0x00000000000079ab */ /* 0x000fc00000000000 */
[----:B------:R-:W-:Y:S06]  /*0300*/  CGAERRBAR ;  /* 0x00000000000075ab */ /* 0x000fec0000000000 */
[----:B------:R-:W-:Y:S01]  /*0310*/  CCTL.IVALL ;  /* 0x00000000ff00798f */ /* 0x000fe20002000000 */
[----:B------:R-:W-:Y:S05]  /*0320*/  EXIT ;  /* 0x000000000000794d */ /* 0x000fea0003800000 */
.L_x_30:
        /* <DEDUP_REMOVED lines=13> */
.L_x_42:


//--------------------- .text._Z17naive_kernel_nvmbffPfS_iii --------------------------
	.section	.text._Z17naive_kernel_nvmbffPfS_iii,"ax",@progbits
	.align	128
        .global         _Z17naive_kernel_nvmbffPfS_iii
        .type           _Z17naive_kernel_nvmbffPfS_iii,@function
        .size           _Z17naive_kernel_nvmbffPfS_iii,(.L_x_43 - _Z17naive_kernel_nvmbffPfS_iii)
        .other          _Z17naive_kernel_nvmbffPfS_iii,@"STO_CUDA_ENTRY STV_DEFAULT"
_Z17naive_kernel_nvmbffPfS_iii:
.text._Z17naive_kernel_nvmbffPfS_iii:
        /* <DEDUP_REMOVED lines=44> */
[----:B------:R-:W-:Y:S01]  /*02c0*/  STG.E.STRONG.SYS desc[UR6][R2.64], R7 ;  /* 0x0000000702007986 */ /* 0x000fe2000c115906 */
[----:B------:R-:W-:Y:S06]  /*02d0*/  MEMBAR.SC.GPU ;  /* 0x0000000000007992 */ /* 0x000fec0000002000 */
[----:B------:R-:W-:-:S00]  /*02e0*/  ERRBAR ;  /* 0x00000000000079ab */ /* 0x000fc00000000000 */
[----:B------:R-:W-:Y:S06]  /*02f0*/  CGAERRBAR ;  /* 0x00000000000075ab */ /* 0x000fec0000000000 */
[----:B------:R-:W-:Y:S01]  /*0300*/  CCTL.IVALL ;  /* 0x00000000ff00798f */ /* 0x000fe20002000000 */
[----:B------:R-:W-:Y:S05]  /*0310*/  EXIT ;  /* 0x000000000000794d */ /* 0x000fea0003800000 */
.L_x_31:
        /* <DEDUP_REMOVED lines=14> */
.L_x_43:


//--------------------- .text._Z12naive_kernelffPfS_iii --------------------------
	.section	.text._Z12naive_kernelffPfS_iii,"ax",@progbits
	.align	128
        .global         _Z12naive_kernelffPfS_iii
        .type           _Z12naive_kernelffPfS_iii,@function
        .size           _Z12naive_kernelffPfS_iii,(.L_x_44 - _Z12naive_kernelffPfS_iii)
        .other          _Z12naive_kernelffPfS_iii,@"STO_CUDA_ENTRY STV_DEFAULT"
_Z12naive_kernelffPfS_iii:
.text._Z12naive_kernelffPfS_iii:
        /* <DEDUP_REMOVED lines=44> */
[----:B------:R-:W-:Y:S01]  /*02c0*/  STG.E desc[UR6][R2.64], R7 ;  /* 0x0000000702007986 */ /* 0x000fe2000c101906 */
[----:B------:R-:W-:Y:S05]  /*02d0*/  EXIT ;  /* 0x000000000000794d */ /* 0x000fea0003800000 */
.L_x_32:
        /* <DEDUP_REMOVED lines=10> */
.L_x_44:


//--------------------- .nv.shared.reserved.0     --------------------------
	.section	.nv.shared.reserved.0,"aw",@nobits
	.weak		__nv_reservedSMEM_offset_0_alias
	.size		__nv_reservedSMEM_offset_0_alias, 0, 64
	.other		__nv_reservedSMEM_offset_0_alias,@"STO_CUDA_RESERVED_SHARED STV_DEFAULT"
__nv_reservedSMEM_offset_0_alias:
	.zero		0
	.zero		64


//--------------------- .nv.global                --------------------------
	.section	.nv.global,"aw",@nobits
	.align	4
.nv.global:
	.type		NVM_flag,@object
	.size		NVM_flag,(NVM_log - NVM_flag)
NVM_flag:
	.zero		4194304
	.type		NVM_log,@object
	.size		NVM_log,(.L_0 - NVM_log)
NVM_log:
	.zero		67108864
.L_0:


//--------------------- .nv.constant0._Z17naive_kernel_nvm5ffPfS_iii --------------------------
	.section	.nv.constant0._Z17naive_kernel_nvm5ffPfS_iii,"a",@progbits
	.sectionflags	@""
	.align	4
.nv.constant0._Z17naive_kernel_nvm5ffPfS_iii:
	.zero		932


//--------------------- .nv.constant0._Z17naive_kernel_nvm6ffPfS_iii --------------------------
	.section	.nv.constant0._Z17naive_kernel_nvm6ffPfS_iii,"a",@progbits
	.sectionflags	@""
	.align	4
.nv.constant0._Z17naive_kernel_nvm6ffPfS_iii:
	.zero		932


//--------------------- .nv.constant0._Z17naive_kernel_nvmiffPfS_iii --------------------------
	.section	.nv.constant0._Z17naive_kernel_nvmiffPfS_iii,"a",@progbits
	.sectionflags	@""
	.align	4
.nv.constant0._Z17naive_kernel_nvmiffPfS_iii:
	.zero		932


//--------------------- .nv.constant0._Z17naive_kernel_nvm4ffPfS_iii --------------------------
	.section	.nv.constant0._Z17naive_kernel_nvm4ffPfS_iii,"a",@progbits
	.sectionflags	@""
	.align	4
.nv.constant0._Z17naive_kernel_nvm4ffPfS_iii:
	.zero		932


//--------------------- .nv.constant0._Z17naive_kernel_nvm3ffPfS_iii --------------------------
	.section	.nv.constant0._Z17naive_kernel_nvm3ffPfS_iii,"a",@progbits
	.sectionflags	@""
	.align	4
.nv.constant0._Z17naive_kernel_nvm3ffPfS_iii:
	.zero		932


//--------------------- .nv.constant0._Z17naive_kernel_nvmgffPfS_iii --------------------------
	.section	.nv.constant0._Z17naive_kernel_nvmgffPfS_iii,"a",@progbits
	.sectionflags	@""
	.align	4
.nv.constant0._Z17naive_kernel_nvmgffPfS_iii:
	.zero		932


//--------------------- .nv.constant0._Z17naive_kernel_nvm2ffPfS_iii --------------------------
	.section	.nv.constant0._Z17naive_kernel_nvm2ffPfS_iii,"a",@progbits
	.sectionflags	@""
	.align	4
.nv.constant0._Z17naive_kernel_nvm2ffPfS_iii:
	.zero		932


//--------------------- .nv.constant0._Z17naive_kernel_nvm1ffPfS_iii --------------------------
	.section	.nv.constant0._Z17naive_kernel_nvm1ffPfS_iii,"a",@progbits
	.sectionflags	@""
	.align	4
.nv.constant0._Z17naive_kernel_nvm1ffPfS_iii:
	.zero		932


//--------------------- .nv.constant0._Z17naive_kernel_nvmuffPfS_iii --------------------------
	.section	.nv.constant0._Z17naive_kernel_nvmuffPfS_iii,"a",@progbits
	.sectionflags	@""
	.align	4
.nv.constant0._Z17naive_kernel_nvmuffPfS_iii:
	.zero		932


//--------------------- .nv.constant0._Z17naive_kernel_nvmoffPfS_iii --------------------------
	.section	.nv.constant0._Z17naive_kernel_nvmoffPfS_iii,"a",@progbits
	.sectionflags	@""
	.align	4
.nv.constant0._Z17naive_kernel_nvmoffPfS_iii:
	.zero		932


//--------------------- .nv.constant0._Z17naive_kernel_nvmbffPfS_iii --------------------------
	.section	.nv.constant0._Z17naive_kernel_nvmbffPfS_iii,"a",@progbits
	.sectionflags	@""
	.align	4
.nv.constant0._Z17naive_kernel_nvmbffPfS_iii:
	.zero		932


//--------------------- .nv.constant0._Z12naive_kernelffPfS_iii --------------------------
	.section	.nv.constant0._Z12naive_kernelffPfS_iii,"a",@progbits
	.sectionflags	@""
	.align	4
.nv.constant0._Z12naive_kernelffPfS_iii:
	.zero		932


//--------------------- SYMBOLS --------------------------

	.type		.nv.reservedSmem.offset0,@object
	.size		.nv.reservedSmem.offset0,0x4
